	.target	sm_90a

	.elftype	@"ET_EXEC"


//--------------------- .note.nv.tkinfo           --------------------------
	.section	.note.nv.tkinfo,"",@"SHT_NOTE"
	.sectionflags	@"SHF_NOTE_NV_TKINFO"
	.tkinfo
        /*0018*/ 	.word	0x00000002
        /*0030*/ 	.string	""
        /*0030*/ 	.string	"ptxas"
        /*0030*/ 	.string	"Cuda compilation tools, release 13.0, V13.0.88"
        /*0030*/ 	.string	"Build cuda_13.0.r13.0/compiler.36424714_0"
        /*0030*/ 	.string	"-arch sm_90a -m 64 "



//--------------------- .note.nv.cuinfo           --------------------------
	.section	.note.nv.cuinfo,"",@"SHT_NOTE"
	.sectionflags	@"SHF_NOTE_NV_CUINFO"
        /*0018*/ 	.short	0x0002
        /*001a*/ 	.short	0x005a
        /*001c*/ 	.short	0x0082
	.zero		2


//--------------------- .nv.info                  --------------------------
	.section	.nv.info,"",@"SHT_CUDA_INFO"
	.align	4


	//----- nvinfo : EIATTR_REGCOUNT
	.align		4
        /*0000*/ 	.byte	0x04, 0x2f
        /*0002*/ 	.short	(.L_15 - .L_14)
	.align		4
.L_14:
        /*0004*/ 	.word	index@(_ZN7cutlass13device_kernelINS_4gemm6kernel13GemmUniversalIN4cute5tupleIJiiiiEEENS1_10collective13CollectiveMmaINS1_34MainloopSm90TmaGmmaWarpSpecializedILi5ENS5_IJNS4_1CILi1EEESB_SB_EEENS1_35KernelTmaWarpSpecializedCooperativeEEENS5_IJNSA_ILi256EEENSA_ILi128EEENSA_ILi64EEEEEENS_10bfloat16_tENS5_IJlSB_lEEESJ_SK_NS4_8TiledMMAINS4_8MMA_AtomIJNS4_4SM904GMMA28MMA_64x128x16_F32BF16BF16_SSILNSO_5MajorE0ELSQ_0ELNSO_7ScaleInE1ELSR_1EEEEEENS4_6LayoutINS5_IJNSA_ILi2EEESB_SB_EEENS5_IJSB_NSA_ILi0EEESX_EEEEENS5_IJNS4_10UnderscoreES10_S10_EEEEENS4_13SM90_TMA_LOADENS4_14ComposedLayoutINS4_7SwizzleILi3ELi4ELi3EEENS4_18smem_ptr_flag_bitsILi16EEENSU_INS5_IJNSA_ILi8EEESH_EEENS5_IJSH_SB_EEEEEEEvNS4_8identityES13_S1D_vS1E_EENS_8epilogue10collective6detail29Sm90TmaWarpSpecializedAdapterINS1H_15DefaultEpilogueISJ_SK_SK_NS1G_6thread17LinearCombinationISJ_Li1EffLNS1L_9ScaleType4KindE0ELNS_15FloatRoundStyleE2ESJ_EENS1_15EpilogueDefaultEEEEEvvEEEEvNT_6ParamsE)
        /*0008*/ 	.word	0x000000a8


	//----- nvinfo : EIATTR_FRAME_SIZE
	.align		4
.L_15:
        /*000c*/ 	.byte	0x04, 0x11
        /*000e*/ 	.short	(.L_17 - .L_16)
	.align		4
.L_16:
        /*0010*/ 	.word	index@(_ZN7cutlass13device_kernelINS_4gemm6kernel13GemmUniversalIN4cute5tupleIJiiiiEEENS1_10collective13CollectiveMmaINS1_34MainloopSm90TmaGmmaWarpSpecializedILi5ENS5_IJNS4_1CILi1EEESB_SB_EEENS1_35KernelTmaWarpSpecializedCooperativeEEENS5_IJNSA_ILi256EEENSA_ILi128EEENSA_ILi64EEEEEENS_10bfloat16_tENS5_IJlSB_lEEESJ_SK_NS4_8TiledMMAINS4_8MMA_AtomIJNS4_4SM904GMMA28MMA_64x128x16_F32BF16BF16_SSILNSO_5MajorE0ELSQ_0ELNSO_7ScaleInE1ELSR_1EEEEEENS4_6LayoutINS5_IJNSA_ILi2EEESB_SB_EEENS5_IJSB_NSA_ILi0EEESX_EEEEENS5_IJNS4_10UnderscoreES10_S10_EEEEENS4_13SM90_TMA_LOADENS4_14ComposedLayoutINS4_7SwizzleILi3ELi4ELi3EEENS4_18smem_ptr_flag_bitsILi16EEENSU_INS5_IJNSA_ILi8EEESH_EEENS5_IJSH_SB_EEEEEEEvNS4_8identityES13_S1D_vS1E_EENS_8epilogue10collective6detail29Sm90TmaWarpSpecializedAdapterINS1H_15DefaultEpilogueISJ_SK_SK_NS1G_6thread17LinearCombinationISJ_Li1EffLNS1L_9ScaleType4KindE0ELNS_15FloatRoundStyleE2ESJ_EENS1_15EpilogueDefaultEEEEEvvEEEEvNT_6ParamsE)
        /*0014*/ 	.word	0x00000000


	//----- nvinfo : EIATTR_MIN_STACK_SIZE
	.align		4
.L_17:
        /*0018*/ 	.byte	0x04, 0x12
        /*001a*/ 	.short	(.L_19 - .L_18)
	.align		4
.L_18:
        /*001c*/ 	.word	index@(_ZN7cutlass13device_kernelINS_4gemm6kernel13GemmUniversalIN4cute5tupleIJiiiiEEENS1_10collective13CollectiveMmaINS1_34MainloopSm90TmaGmmaWarpSpecializedILi5ENS5_IJNS4_1CILi1EEESB_SB_EEENS1_35KernelTmaWarpSpecializedCooperativeEEENS5_IJNSA_ILi256EEENSA_ILi128EEENSA_ILi64EEEEEENS_10bfloat16_tENS5_IJlSB_lEEESJ_SK_NS4_8TiledMMAINS4_8MMA_AtomIJNS4_4SM904GMMA28MMA_64x128x16_F32BF16BF16_SSILNSO_5MajorE0ELSQ_0ELNSO_7ScaleInE1ELSR_1EEEEEENS4_6LayoutINS5_IJNSA_ILi2EEESB_SB_EEENS5_IJSB_NSA_ILi0EEESX_EEEEENS5_IJNS4_10UnderscoreES10_S10_EEEEENS4_13SM90_TMA_LOADENS4_14ComposedLayoutINS4_7SwizzleILi3ELi4ELi3EEENS4_18smem_ptr_flag_bitsILi16EEENSU_INS5_IJNSA_ILi8EEESH_EEENS5_IJSH_SB_EEEEEEEvNS4_8identityES13_S1D_vS1E_EENS_8epilogue10collective6detail29Sm90TmaWarpSpecializedAdapterINS1H_15DefaultEpilogueISJ_SK_SK_NS1G_6thread17LinearCombinationISJ_Li1EffLNS1L_9ScaleType4KindE0ELNS_15FloatRoundStyleE2ESJ_EENS1_15EpilogueDefaultEEEEEvvEEEEvNT_6ParamsE)
        /*0020*/ 	.word	0x00000000
.L_19:


//--------------------- .nv.compat                --------------------------
	.section	.nv.compat,"",@"SHT_CUDA_COMPAT_INFO"
	.align	4
        /*0000*/ 	.byte	0x02, 0x09, 0x01, 0x00, 0x02, 0x02, 0x04, 0x00, 0x02, 0x05, 0x05, 0x00, 0x03, 0x07, 0x01, 0x01
        /*0010*/ 	.byte	0x02, 0x03, 0x01, 0x00, 0x02, 0x06, 0x01, 0x00, 0x04, 0x0b, 0x08, 0x00, 0x00, 0x00, 0x00, 0x00
        /*0020*/ 	.byte	0x00, 0x00, 0x00, 0x00


//--------------------- .nv.info._ZN7cutlass13device_kernelINS_4gemm6kernel13GemmUniversalIN4cute5tupleIJiiiiEEENS1_10collective13CollectiveMmaINS1_34MainloopSm90TmaGmmaWarpSpecializedILi5ENS5_IJNS4_1CILi1EEESB_SB_EEENS1_35KernelTmaWarpSpecializedCooperativeEEENS5_IJNSA_ILi256EEENSA_ILi128EEENSA_ILi64EEEEEENS_10bfloat16_tENS5_IJlSB_lEEESJ_SK_NS4_8TiledMMAINS4_8MMA_AtomIJNS4_4SM904GMMA28MMA_64x128x16_F32BF16BF16_SSILNSO_5MajorE0ELSQ_0ELNSO_7ScaleInE1ELSR_1EEEEEENS4_6LayoutINS5_IJNSA_ILi2EEESB_SB_EEENS5_IJSB_NSA_ILi0EEESX_EEEEENS5_IJNS4_10UnderscoreES10_S10_EEEEENS4_13SM90_TMA_LOADENS4_14ComposedLayoutINS4_7SwizzleILi3ELi4ELi3EEENS4_18smem_ptr_flag_bitsILi16EEENSU_INS5_IJNSA_ILi8EEESH_EEENS5_IJSH_SB_EEEEEEEvNS4_8identityES13_S1D_vS1E_EENS_8epilogue10collective6detail29Sm90TmaWarpSpecializedAdapterINS1H_15DefaultEpilogueISJ_SK_SK_NS1G_6thread17LinearCombinationISJ_Li1EffLNS1L_9ScaleType4KindE0ELNS_15FloatRoundStyleE2ESJ_EENS1_15EpilogueDefaultEEEEEvvEEEEvNT_6ParamsE --------------------------
	.section	.nv.info._ZN7cutlass13device_kernelINS_4gemm6kernel13GemmUniversalIN4cute5tupleIJiiiiEEENS1_10collective13CollectiveMmaINS1_34MainloopSm90TmaGmmaWarpSpecializedILi5ENS5_IJNS4_1CILi1EEESB_SB_EEENS1_35KernelTmaWarpSpecializedCooperativeEEENS5_IJNSA_ILi256EEENSA_ILi128EEENSA_ILi64EEEEEENS_10bfloat16_tENS5_IJlSB_lEEESJ_SK_NS4_8TiledMMAINS4_8MMA_AtomIJNS4_4SM904GMMA28MMA_64x128x16_F32BF16BF16_SSILNSO_5MajorE0ELSQ_0ELNSO_7ScaleInE1ELSR_1EEEEEENS4_6LayoutINS5_IJNSA_ILi2EEESB_SB_EEENS5_IJSB_NSA_ILi0EEESX_EEEEENS5_IJNS4_10UnderscoreES10_S10_EEEEENS4_13SM90_TMA_LOADENS4_14ComposedLayoutINS4_7SwizzleILi3ELi4ELi3EEENS4_18smem_ptr_flag_bitsILi16EEENSU_INS5_IJNSA_ILi8EEESH_EEENS5_IJSH_SB_EEEEEEEvNS4_8identityES13_S1D_vS1E_EENS_8epilogue10collective6detail29Sm90TmaWarpSpecializedAdapterINS1H_15DefaultEpilogueISJ_SK_SK_NS1G_6thread17LinearCombinationISJ_Li1EffLNS1L_9ScaleType4KindE0ELNS_15FloatRoundStyleE2ESJ_EENS1_15EpilogueDefaultEEEEEvvEEEEvNT_6ParamsE,"",@"SHT_CUDA_INFO"
	.sectionflags	@""
	.align	4


	//----- nvinfo : EIATTR_CUDA_API_VERSION
	.align		4
        /*0000*/ 	.byte	0x04, 0x37
        /*0002*/ 	.short	(.L_21 - .L_20)
.L_20:
        /*0004*/ 	.word	0x00000082


	//----- nvinfo : EIATTR_KPARAM_INFO
	.align		4
.L_21:
        /*0008*/ 	.byte	0x04, 0x17
        /*000a*/ 	.short	(.L_23 - .L_22)
.L_22:
        /*000c*/ 	.word	0x00000000
        /*0010*/ 	.short	0x0000
        /*0012*/ 	.short	0x0070
        /*0014*/ 	.byte	0x00, 0xf0, 0x01, 0x10


	//----- nvinfo : EIATTR_SPARSE_MMA_MASK
	.align		4
.L_23:
        /*0018*/ 	.byte	0x03, 0x50
        /*001a*/ 	.short	0x0000


	//----- nvinfo : EIATTR_MAXREG_COUNT
	.align		4
        /*001c*/ 	.byte	0x03, 0x1b
        /*001e*/ 	.short	0x00a8


	//----- nvinfo : EIATTR_NUM_BARRIERS
	.align		4
        /*0020*/ 	.byte	0x02, 0x4c
        /*0022*/ 	.byte	0x01
	.zero		1


	//----- nvinfo : EIATTR_EXTERNS
	.align		4
        /*0024*/ 	.byte	0x04, 0x0f
        /*0026*/ 	.short	(.L_25 - .L_24)


	//   ....[0]....
	.align		4
.L_24:
        /*0028*/ 	.word	index@(__assertfail)


	//----- nvinfo : EIATTR_MERCURY_ISA_VERSION
	.align		4
.L_25:
        /*002c*/ 	.byte	0x03, 0x5f
        /*002e*/ 	.short	0x0101


	//----- nvinfo : EIATTR_INT_WARP_WIDE_INSTR_OFFSETS
	.align		4
        /*0030*/ 	.byte	0x04, 0x31
        /*0032*/ 	.short	(.L_27 - .L_26)


	//   ....[0]....
.L_26:
        /*0034*/ 	.word	0x000003d0


	//   ....[1]....
        /*0038*/ 	.word	0x00000400


	//   ....[2]....
        /*003c*/ 	.word	0x000004e0


	//----- nvinfo : EIATTR_COOP_GROUP_MASK_REGIDS
	.align		4
.L_27:
        /*0040*/ 	.byte	0x04, 0x29
        /*0042*/ 	.short	(.L_29 - .L_28)


	//   ....[0]....
.L_28:
        /*0044*/ 	.word	0xffffffff


	//   ....[1]....
        /*0048*/ 	.word	0xffffffff


	//   ....[2]....
        /*004c*/ 	.word	0xffffffff


	//   ....[3]....
        /*0050*/ 	.word	0xffffffff


	//   ....[4]....
        /*0054*/ 	.word	0xffffffff


	//----- nvinfo : EIATTR_COOP_GROUP_INSTR_OFFSETS
	.align		4
.L_29:
        /*0058*/ 	.byte	0x04, 0x28
        /*005a*/ 	.short	(.L_31 - .L_30)


	//   ....[0]....
.L_30:
        /*005c*/ 	.word	0x00000060


	//   ....[1]....
        /*0060*/ 	.word	0x00000070


	//   ....[2]....
        /*0064*/ 	.word	0x00000130


	//   ....[3]....
        /*0068*/ 	.word	0x000002e0


	//   ....[4]....
        /*006c*/ 	.word	0x00000f90


	//----- nvinfo : EIATTR_REG_RECONFIG
	.align		4
.L_31:
        /*0070*/ 	.byte	0x01, 0x54
	.zero		2


	//----- nvinfo : EIATTR_SYSCALL_OFFSETS
	.align		4
        /*0074*/ 	.byte	0x04, 0x46
        /*0076*/ 	.short	(.L_33 - .L_32)


	//   ....[0]....
.L_32:
        /*0078*/ 	.word	0x00001150


	//----- nvinfo : EIATTR_MBARRIER_INSTR_OFFSETS
	.align		4
.L_33:
        /*007c*/ 	.byte	0x04, 0x39
        /*007e*/ 	.short	(.L_35 - .L_34)


	//   ....[0]....
.L_34:
        /*0080*/ 	.word	0x00000230
        /*0084*/ 	.word	0x000000ff
        /*0088*/ 	.word	0x00000000
        /*008c*/ 	.short	0x0100
        /*008e*/ 	.byte	0x08
	.zero		1


	//   ....[1]....
        /*0090*/ 	.word	0x00000240
        /*0094*/ 	.word	0x000000ff
        /*0098*/ 	.word	0x00000028
        /*009c*/ 	.short	0x0100
        /*009e*/ 	.byte	0x08
	.zero		1


	//   ....[2]....
        /*00a0*/ 	.word	0x00000250
        /*00a4*/ 	.word	0x000000ff
        /*00a8*/ 	.word	0x00000008
        /*00ac*/ 	.short	0x0100
        /*00ae*/ 	.byte	0x08
	.zero		1


	//   ....[3]....
        /*00b0*/ 	.word	0x00000260
        /*00b4*/ 	.word	0x000000ff
        /*00b8*/ 	.word	0x00000030
        /*00bc*/ 	.short	0x0100
        /*00be*/ 	.byte	0x08
	.zero		1


	//   ....[4]....
        /*00c0*/ 	.word	0x00000270
        /*00c4*/ 	.word	0x000000ff
        /*00c8*/ 	.word	0x00000010
        /*00cc*/ 	.short	0x0100
        /*00ce*/ 	.byte	0x08
	.zero		1


	//   ....[5]....
        /*00d0*/ 	.word	0x00000280
        /*00d4*/ 	.word	0x000000ff
        /*00d8*/ 	.word	0x00000038
        /*00dc*/ 	.short	0x0100
        /*00de*/ 	.byte	0x08
	.zero		1


	//   ....[6]....
        /*00e0*/ 	.word	0x00000290
        /*00e4*/ 	.word	0x000000ff
        /*00e8*/ 	.word	0x00000018
        /*00ec*/ 	.short	0x0100
        /*00ee*/ 	.byte	0x08
	.zero		1


	//   ....[7]....
        /*00f0*/ 	.word	0x000002a0
        /*00f4*/ 	.word	0x000000ff
        /*00f8*/ 	.word	0x00000040
        /*00fc*/ 	.short	0x0100
        /*00fe*/ 	.byte	0x08
	.zero		1


	//   ....[8]....
        /*0100*/ 	.word	0x000002b0
        /*0104*/ 	.word	0x000000ff
        /*0108*/ 	.word	0x00000020
        /*010c*/ 	.short	0x0100
        /*010e*/ 	.byte	0x08
	.zero		1


	//   ....[9]....
        /*0110*/ 	.word	0x000002c0
        /*0114*/ 	.word	0x000000ff
        /*0118*/ 	.word	0x00000048
        /*011c*/ 	.short	0x0100
        /*011e*/ 	.byte	0x08
	.zero		1


	//   ....[10]....
        /*0120*/ 	.word	0x00000550
        /*0124*/ 	.word	0x000000ff
        /*0128*/ 	.word	0x00000060
        /*012c*/ 	.short	0x0100
        /*012e*/ 	.byte	0x06
	.zero		1


	//   ....[11]....
        /*0130*/ 	.word	0x000005b0
        /*0134*/ 	.word	0x000000ff
        /*0138*/ 	.word	0x00000068
        /*013c*/ 	.short	0x0100
        /*013e*/ 	.byte	0x06
	.zero		1


	//   ....[12]....
        /*0140*/ 	.word	0x000011d0
        /*0144*/ 	.word	0x00000003
        /*0148*/ 	.word	0x00000000
        /*014c*/ 	.short	0x010a
        /*014e*/ 	.byte	0x3f
	.zero		1


	//   ....[13]....
        /*0150*/ 	.word	0x00001210
        /*0154*/ 	.word	0x00000003
        /*0158*/ 	.word	0x00000000
        /*015c*/ 	.short	0x010a
        /*015e*/ 	.byte	0x3f
	.zero		1


	//   ....[14]....
        /*0160*/ 	.word	0x000016f0
        /*0164*/ 	.word	0x000000ff
        /*0168*/ 	.word	0x00000000
        /*016c*/ 	.short	0x010a
        /*016e*/ 	.byte	0x08
	.zero		1


	//   ....[15]....
        /*0170*/ 	.word	0x00001730
        /*0174*/ 	.word	0x000000ff
        /*0178*/ 	.word	0x00000000
        /*017c*/ 	.short	0x010a
        /*017e*/ 	.byte	0x08
	.zero		1


	//   ....[16]....
        /*0180*/ 	.word	0x00001ad0
        /*0184*/ 	.word	0x000000ff
        /*0188*/ 	.word	0x00000000
        /*018c*/ 	.short	0x0101
        /*018e*/ 	.byte	0x08
	.zero		1


	//   ....[17]....
        /*0190*/ 	.word	0x00001cd0
        /*0194*/ 	.word	0x000000ff
        /*0198*/ 	.word	0x00000000
        /*019c*/ 	.short	0x0101
        /*019e*/ 	.byte	0x06
	.zero		1


	//   ....[18]....
        /*01a0*/ 	.word	0x0000b580
        /*01a4*/ 	.word	0x0000000e
        /*01a8*/ 	.word	0x00000028
        /*01ac*/ 	.short	0x010a
        /*01ae*/ 	.byte	0x3f
	.zero		1


	//   ....[19]....
        /*01b0*/ 	.word	0x0000b900
        /*01b4*/ 	.word	0x00000006
        /*01b8*/ 	.word	0x00000068
        /*01bc*/ 	.short	0x0101
        /*01be*/ 	.byte	0x3f
	.zero		1


	//   ....[20]....
        /*01c0*/ 	.word	0x0000c030
        /*01c4*/ 	.word	0x00000007
        /*01c8*/ 	.word	0x00000000
        /*01cc*/ 	.short	0x010a
        /*01ce*/ 	.byte	0x3f
	.zero		1


	//   ....[21]....
        /*01d0*/ 	.word	0x0000c0b0
        /*01d4*/ 	.word	0x00000009
        /*01d8*/ 	.word	0x00000000
        /*01dc*/ 	.short	0x010a
        /*01de*/ 	.byte	0x3f
	.zero		1


	//   ....[22]....
        /*01e0*/ 	.word	0x0000c140
        /*01e4*/ 	.word	0x00000006
        /*01e8*/ 	.word	0x00000000
        /*01ec*/ 	.short	0x010a
        /*01ee*/ 	.byte	0x3f
	.zero		1


	//   ....[23]....
        /*01f0*/ 	.word	0x0000c1d0
        /*01f4*/ 	.word	0x00000009
        /*01f8*/ 	.word	0x00000000
        /*01fc*/ 	.short	0x010a
        /*01fe*/ 	.byte	0x3f
	.zero		1


	//   ....[24]....
        /*0200*/ 	.word	0x0000c260
        /*0204*/ 	.word	0x00000003
        /*0208*/ 	.word	0x00000000
        /*020c*/ 	.short	0x010a
        /*020e*/ 	.byte	0x3f
	.zero		1


	//   ....[25]....
        /*0210*/ 	.word	0x0000c2c0
        /*0214*/ 	.word	0x00000003
        /*0218*/ 	.word	0x00000000
        /*021c*/ 	.short	0x010a
        /*021e*/ 	.byte	0x3f
	.zero		1


	//   ....[26]....
        /*0220*/ 	.word	0x0000c320
        /*0224*/ 	.word	0x00000004
        /*0228*/ 	.word	0x00000000
        /*022c*/ 	.short	0x010a
        /*022e*/ 	.byte	0x3f
	.zero		1


	//   ....[27]....
        /*0230*/ 	.word	0x0000c3f0
        /*0234*/ 	.word	0x0000000e
        /*0238*/ 	.word	0x00000028
        /*023c*/ 	.short	0x010a
        /*023e*/ 	.byte	0x3f
	.zero		1


	//   ....[28]....
        /*0240*/ 	.word	0x0000c4c0
        /*0244*/ 	.word	0x00000007
        /*0248*/ 	.word	0x00000000
        /*024c*/ 	.short	0x010a
        /*024e*/ 	.byte	0x3f
	.zero		1


	//   ....[29]....
        /*0250*/ 	.word	0x0000c510
        /*0254*/ 	.word	0x00000009
        /*0258*/ 	.word	0x00000000
        /*025c*/ 	.short	0x010a
        /*025e*/ 	.byte	0x3f
	.zero		1


	//   ....[30]....
        /*0260*/ 	.word	0x0000c560
        /*0264*/ 	.word	0x00000006
        /*0268*/ 	.word	0x00000000
        /*026c*/ 	.short	0x010a
        /*026e*/ 	.byte	0x3f
	.zero		1


	//   ....[31]....
        /*0270*/ 	.word	0x0000c5b0
        /*0274*/ 	.word	0x00000009
        /*0278*/ 	.word	0x00000000
        /*027c*/ 	.short	0x010a
        /*027e*/ 	.byte	0x3f
	.zero		1


	//----- nvinfo : EIATTR_NUM_MBARRIERS
	.align		4
.L_35:
        /*0280*/ 	.byte	0x03, 0x38
        /*0282*/ 	.short	0x000c


	//----- nvinfo : EIATTR_EXIT_INSTR_OFFSETS
	.align		4
        /*0284*/ 	.byte	0x04, 0x1c
        /*0286*/ 	.short	(.L_37 - .L_36)


	//   ....[0]....
.L_36:
        /*0288*/ 	.word	0x00000600


	//   ....[1]....
        /*028c*/ 	.word	0x00000ec0


	//   ....[2]....
        /*0290*/ 	.word	0x0000abf0


	//   ....[3]....
        /*0294*/ 	.word	0x0000b220


	//   ....[4]....
        /*0298*/ 	.word	0x0000c2b0


	//----- nvinfo : EIATTR_MAX_THREADS
	.align		4
.L_37:
        /*029c*/ 	.byte	0x04, 0x05
        /*029e*/ 	.short	(.L_39 - .L_38)
.L_38:
        /*02a0*/ 	.word	0x00000180
        /*02a4*/ 	.word	0x00000001
        /*02a8*/ 	.word	0x00000001


	//----- nvinfo : EIATTR_CRS_STACK_SIZE
	.align		4
.L_39:
        /*02ac*/ 	.byte	0x04, 0x1e
        /*02ae*/ 	.short	(.L_41 - .L_40)
.L_40:
        /*02b0*/ 	.word	0x00000000


	//----- nvinfo : EIATTR_CBANK_PARAM_SIZE
	.align		4
.L_41:
        /*02b4*/ 	.byte	0x03, 0x19
        /*02b6*/ 	.short	0x0470


	//----- nvinfo : EIATTR_PARAM_CBANK
	.align		4
        /*02b8*/ 	.byte	0x04, 0x0a
        /*02ba*/ 	.short	(.L_43 - .L_42)
	.align		4
.L_42:
        /*02bc*/ 	.word	index@(.nv.constant0._ZN7cutlass13device_kernelINS_4gemm6kernel13GemmUniversalIN4cute5tupleIJiiiiEEENS1_10collective13CollectiveMmaINS1_34MainloopSm90TmaGmmaWarpSpecializedILi5ENS5_IJNS4_1CILi1EEESB_SB_EEENS1_35KernelTmaWarpSpecializedCooperativeEEENS5_IJNSA_ILi256EEENSA_ILi128EEENSA_ILi64EEEEEENS_10bfloat16_tENS5_IJlSB_lEEESJ_SK_NS4_8TiledMMAINS4_8MMA_AtomIJNS4_4SM904GMMA28MMA_64x128x16_F32BF16BF16_SSILNSO_5MajorE0ELSQ_0ELNSO_7ScaleInE1ELSR_1EEEEEENS4_6LayoutINS5_IJNSA_ILi2EEESB_SB_EEENS5_IJSB_NSA_ILi0EEESX_EEEEENS5_IJNS4_10UnderscoreES10_S10_EEEEENS4_13SM90_TMA_LOADENS4_14ComposedLayoutINS4_7SwizzleILi3ELi4ELi3EEENS4_18smem_ptr_flag_bitsILi16EEENSU_INS5_IJNSA_ILi8EEESH_EEENS5_IJSH_SB_EEEEEEEvNS4_8identityES13_S1D_vS1E_EENS_8epilogue10collective6detail29Sm90TmaWarpSpecializedAdapterINS1H_15DefaultEpilogueISJ_SK_SK_NS1G_6thread17LinearCombinationISJ_Li1EffLNS1L_9ScaleType4KindE0ELNS_15FloatRoundStyleE2ESJ_EENS1_15EpilogueDefaultEEEEEvvEEEEvNT_6ParamsE)
        /*02c0*/ 	.short	0x0210
        /*02c2*/ 	.short	0x0470


	//----- nvinfo : EIATTR_SW_WAR
	.align		4
.L_43:
        /*02c4*/ 	.byte	0x04, 0x36
        /*02c6*/ 	.short	(.L_45 - .L_44)
.L_44:
        /*02c8*/ 	.word	0x00000008
.L_45:


//--------------------- .nv.callgraph             --------------------------
	.section	.nv.callgraph,"",@"SHT_CUDA_CALLGRAPH"
	.align	4
	.sectionentsize	8
	.align		4
        /*0000*/ 	.word	0x00000000
	.align		4
        /*0004*/ 	.word	0xffffffff
	.align		4
        /*0008*/ 	.word	index@(_ZN7cutlass13device_kernelINS_4gemm6kernel13GemmUniversalIN4cute5tupleIJiiiiEEENS1_10collective13CollectiveMmaINS1_34MainloopSm90TmaGmmaWarpSpecializedILi5ENS5_IJNS4_1CILi1EEESB_SB_EEENS1_35KernelTmaWarpSpecializedCooperativeEEENS5_IJNSA_ILi256EEENSA_ILi128EEENSA_ILi64EEEEEENS_10bfloat16_tENS5_IJlSB_lEEESJ_SK_NS4_8TiledMMAINS4_8MMA_AtomIJNS4_4SM904GMMA28MMA_64x128x16_F32BF16BF16_SSILNSO_5MajorE0ELSQ_0ELNSO_7ScaleInE1ELSR_1EEEEEENS4_6LayoutINS5_IJNSA_ILi2EEESB_SB_EEENS5_IJSB_NSA_ILi0EEESX_EEEEENS5_IJNS4_10UnderscoreES10_S10_EEEEENS4_13SM90_TMA_LOADENS4_14ComposedLayoutINS4_7SwizzleILi3ELi4ELi3EEENS4_18smem_ptr_flag_bitsILi16EEENSU_INS5_IJNSA_ILi8EEESH_EEENS5_IJSH_SB_EEEEEEEvNS4_8identityES13_S1D_vS1E_EENS_8epilogue10collective6detail29Sm90TmaWarpSpecializedAdapterINS1H_15DefaultEpilogueISJ_SK_SK_NS1G_6thread17LinearCombinationISJ_Li1EffLNS1L_9ScaleType4KindE0ELNS_15FloatRoundStyleE2ESJ_EENS1_15EpilogueDefaultEEEEEvvEEEEvNT_6ParamsE)
	.align		4
        /*000c*/ 	.word	index@(__assertfail)
	.align		4
        /*0010*/ 	.word	0x00000000
	.align		4
        /*0014*/ 	.word	0xfffffffe
	.align		4
        /*0018*/ 	.word	0x00000000
	.align		4
        /*001c*/ 	.word	0xfffffffd
	.align		4
        /*0020*/ 	.word	0x00000000
	.align		4
        /*0024*/ 	.word	0xfffffffc


//--------------------- .nv.constant4             --------------------------
	.section	.nv.constant4,"a",@progbits
	.align	8
	.align		8
.nv.constant4:
        /*0000*/ 	.dword	__assertfail
	.align		8
        /*0008*/ 	.dword	__unnamed_1
	.align		8
        /*0010*/ 	.dword	_ZN40_INTERNAL_114f72fc_4_k_cu_2cc6a83f_181184cuda3std3__45__cpo5beginE
	.align		8
        /*0018*/ 	.dword	_ZN40_INTERNAL_114f72fc_4_k_cu_2cc6a83f_181184cuda3std3__45__cpo3endE
	.align		8
        /*0020*/ 	.dword	_ZN40_INTERNAL_114f72fc_4_k_cu_2cc6a83f_181184cuda3std3__45__cpo6cbeginE
	.align		8
        /*0028*/ 	.dword	_ZN40_INTERNAL_114f72fc_4_k_cu_2cc6a83f_181184cuda3std3__45__cpo4cendE
	.align		8
        /*0030*/ 	.dword	_ZN40_INTERNAL_114f72fc_4_k_cu_2cc6a83f_181184cuda3std3__442_GLOBAL__N__114f72fc_4_k_cu_2cc6a83f_181186ignoreE
	.align		8
        /*0038*/ 	.dword	_ZN40_INTERNAL_114f72fc_4_k_cu_2cc6a83f_181184cuda3std3__419piecewise_constructE
	.align		8
        /*0040*/ 	.dword	_ZN40_INTERNAL_114f72fc_4_k_cu_2cc6a83f_181184cuda3std3__48in_placeE
	.align		8
        /*0048*/ 	.dword	_ZN40_INTERNAL_114f72fc_4_k_cu_2cc6a83f_181184cuda3std6ranges3__45__cpo4swapE
	.align		8
        /*0050*/ 	.dword	_ZN40_INTERNAL_114f72fc_4_k_cu_2cc6a83f_181184cuda3std6ranges3__45__cpo9iter_moveE
	.align		8
        /*0058*/ 	.dword	_ZN40_INTERNAL_114f72fc_4_k_cu_2cc6a83f_181184cute7productE
	.align		8
        /*0060*/ 	.dword	_ZN40_INTERNAL_114f72fc_4_k_cu_2cc6a83f_181184cute1_E
	.align		8
        /*0068*/ 	.dword	$str$22
	.align		8
        /*0070*/ 	.dword	$str$23


//--------------------- .text._ZN7cutlass13device_kernelINS_4gemm6kernel13GemmUniversalIN4cute5tupleIJiiiiEEENS1_10collective13CollectiveMmaINS1_34MainloopSm90TmaGmmaWarpSpecializedILi5ENS5_IJNS4_1CILi1EEESB_SB_EEENS1_35KernelTmaWarpSpecializedCooperativeEEENS5_IJNSA_ILi256EEENSA_ILi128EEENSA_ILi64EEEEEENS_10bfloat16_tENS5_IJlSB_lEEESJ_SK_NS4_8TiledMMAINS4_8MMA_AtomIJNS4_4SM904GMMA28MMA_64x128x16_F32BF16BF16_SSILNSO_5MajorE0ELSQ_0ELNSO_7ScaleInE1ELSR_1EEEEEENS4_6LayoutINS5_IJNSA_ILi2EEESB_SB_EEENS5_IJSB_NSA_ILi0EEESX_EEEEENS5_IJNS4_10UnderscoreES10_S10_EEEEENS4_13SM90_TMA_LOADENS4_14ComposedLayoutINS4_7SwizzleILi3ELi4ELi3EEENS4_18smem_ptr_flag_bitsILi16EEENSU_INS5_IJNSA_ILi8EEESH_EEENS5_IJSH_SB_EEEEEEEvNS4_8identityES13_S1D_vS1E_EENS_8epilogue10collective6detail29Sm90TmaWarpSpecializedAdapterINS1H_15DefaultEpilogueISJ_SK_SK_NS1G_6thread17LinearCombinationISJ_Li1EffLNS1L_9ScaleType4KindE0ELNS_15FloatRoundStyleE2ESJ_EENS1_15EpilogueDefaultEEEEEvvEEEEvNT_6ParamsE --------------------------
	.section	.text._ZN7cutlass13device_kernelINS_4gemm6kernel13GemmUniversalIN4cute5tupleIJiiiiEEENS1_10collective13CollectiveMmaINS1_34MainloopSm90TmaGmmaWarpSpecializedILi5ENS5_IJNS4_1CILi1EEESB_SB_EEENS1_35KernelTmaWarpSpecializedCooperativeEEENS5_IJNSA_ILi256EEENSA_ILi128EEENSA_ILi64EEEEEENS_10bfloat16_tENS5_IJlSB_lEEESJ_SK_NS4_8TiledMMAINS4_8MMA_AtomIJNS4_4SM904GMMA28MMA_64x128x16_F32BF16BF16_SSILNSO_5MajorE0ELSQ_0ELNSO_7ScaleInE1ELSR_1EEEEEENS4_6LayoutINS5_IJNSA_ILi2EEESB_SB_EEENS5_IJSB_NSA_ILi0EEESX_EEEEENS5_IJNS4_10UnderscoreES10_S10_EEEEENS4_13SM90_TMA_LOADENS4_14ComposedLayoutINS4_7SwizzleILi3ELi4ELi3EEENS4_18smem_ptr_flag_bitsILi16EEENSU_INS5_IJNSA_ILi8EEESH_EEENS5_IJSH_SB_EEEEEEEvNS4_8identityES13_S1D_vS1E_EENS_8epilogue10collective6detail29Sm90TmaWarpSpecializedAdapterINS1H_15DefaultEpilogueISJ_SK_SK_NS1G_6thread17LinearCombinationISJ_Li1EffLNS1L_9ScaleType4KindE0ELNS_15FloatRoundStyleE2ESJ_EENS1_15EpilogueDefaultEEEEEvvEEEEvNT_6ParamsE,"ax",@progbits
	.align	128
.text._ZN7cutlass13device_kernelINS_4gemm6kernel13GemmUniversalIN4cute5tupleIJiiiiEEENS1_10collective13CollectiveMmaINS1_34MainloopSm90TmaGmmaWarpSpecializedILi5ENS5_IJNS4_1CILi1EEESB_SB_EEENS1_35KernelTmaWarpSpecializedCooperativeEEENS5_IJNSA_ILi256EEENSA_ILi128EEENSA_ILi64EEEEEENS_10bfloat16_tENS5_IJlSB_lEEESJ_SK_NS4_8TiledMMAINS4_8MMA_AtomIJNS4_4SM904GMMA28MMA_64x128x16_F32BF16BF16_SSILNSO_5MajorE0ELSQ_0ELNSO_7ScaleInE1ELSR_1EEEEEENS4_6LayoutINS5_IJNSA_ILi2EEESB_SB_EEENS5_IJSB_NSA_ILi0EEESX_EEEEENS5_IJNS4_10UnderscoreES10_S10_EEEEENS4_13SM90_TMA_LOADENS4_14ComposedLayoutINS4_7SwizzleILi3ELi4ELi3EEENS4_18smem_ptr_flag_bitsILi16EEENSU_INS5_IJNSA_ILi8EEESH_EEENS5_IJSH_SB_EEEEEEEvNS4_8identityES13_S1D_vS1E_EENS_8epilogue10collective6detail29Sm90TmaWarpSpecializedAdapterINS1H_15DefaultEpilogueISJ_SK_SK_NS1G_6thread17LinearCombinationISJ_Li1EffLNS1L_9ScaleType4KindE0ELNS_15FloatRoundStyleE2ESJ_EENS1_15EpilogueDefaultEEEEEvvEEEEvNT_6ParamsE:
        .type           _ZN7cutlass13device_kernelINS_4gemm6kernel13GemmUniversalIN4cute5tupleIJiiiiEEENS1_10collective13CollectiveMmaINS1_34MainloopSm90TmaGmmaWarpSpecializedILi5ENS5_IJNS4_1CILi1EEESB_SB_EEENS1_35KernelTmaWarpSpecializedCooperativeEEENS5_IJNSA_ILi256EEENSA_ILi128EEENSA_ILi64EEEEEENS_10bfloat16_tENS5_IJlSB_lEEESJ_SK_NS4_8TiledMMAINS4_8MMA_AtomIJNS4_4SM904GMMA28MMA_64x128x16_F32BF16BF16_SSILNSO_5MajorE0ELSQ_0ELNSO_7ScaleInE1ELSR_1EEEEEENS4_6LayoutINS5_IJNSA_ILi2EEESB_SB_EEENS5_IJSB_NSA_ILi0EEESX_EEEEENS5_IJNS4_10UnderscoreES10_S10_EEEEENS4_13SM90_TMA_LOADENS4_14ComposedLayoutINS4_7SwizzleILi3ELi4ELi3EEENS4_18smem_ptr_flag_bitsILi16EEENSU_INS5_IJNSA_ILi8EEESH_EEENS5_IJSH_SB_EEEEEEEvNS4_8identityES13_S1D_vS1E_EENS_8epilogue10collective6detail29Sm90TmaWarpSpecializedAdapterINS1H_15DefaultEpilogueISJ_SK_SK_NS1G_6thread17LinearCombinationISJ_Li1EffLNS1L_9ScaleType4KindE0ELNS_15FloatRoundStyleE2ESJ_EENS1_15EpilogueDefaultEEEEEvvEEEEvNT_6ParamsE,@function
        .size           _ZN7cutlass13device_kernelINS_4gemm6kernel13GemmUniversalIN4cute5tupleIJiiiiEEENS1_10collective13CollectiveMmaINS1_34MainloopSm90TmaGmmaWarpSpecializedILi5ENS5_IJNS4_1CILi1EEESB_SB_EEENS1_35KernelTmaWarpSpecializedCooperativeEEENS5_IJNSA_ILi256EEENSA_ILi128EEENSA_ILi64EEEEEENS_10bfloat16_tENS5_IJlSB_lEEESJ_SK_NS4_8TiledMMAINS4_8MMA_AtomIJNS4_4SM904GMMA28MMA_64x128x16_F32BF16BF16_SSILNSO_5MajorE0ELSQ_0ELNSO_7ScaleInE1ELSR_1EEEEEENS4_6LayoutINS5_IJNSA_ILi2EEESB_SB_EEENS5_IJSB_NSA_ILi0EEESX_EEEEENS5_IJNS4_10UnderscoreES10_S10_EEEEENS4_13SM90_TMA_LOADENS4_14ComposedLayoutINS4_7SwizzleILi3ELi4ELi3EEENS4_18smem_ptr_flag_bitsILi16EEENSU_INS5_IJNSA_ILi8EEESH_EEENS5_IJSH_SB_EEEEEEEvNS4_8identityES13_S1D_vS1E_EENS_8epilogue10collective6detail29Sm90TmaWarpSpecializedAdapterINS1H_15DefaultEpilogueISJ_SK_SK_NS1G_6thread17LinearCombinationISJ_Li1EffLNS1L_9ScaleType4KindE0ELNS_15FloatRoundStyleE2ESJ_EENS1_15EpilogueDefaultEEEEEvvEEEEvNT_6ParamsE,(.L_x_322 - _ZN7cutlass13device_kernelINS_4gemm6kernel13GemmUniversalIN4cute5tupleIJiiiiEEENS1_10collective13CollectiveMmaINS1_34MainloopSm90TmaGmmaWarpSpecializedILi5ENS5_IJNS4_1CILi1EEESB_SB_EEENS1_35KernelTmaWarpSpecializedCooperativeEEENS5_IJNSA_ILi256EEENSA_ILi128EEENSA_ILi64EEEEEENS_10bfloat16_tENS5_IJlSB_lEEESJ_SK_NS4_8TiledMMAINS4_8MMA_AtomIJNS4_4SM904GMMA28MMA_64x128x16_F32BF16BF16_SSILNSO_5MajorE0ELSQ_0ELNSO_7ScaleInE1ELSR_1EEEEEENS4_6LayoutINS5_IJNSA_ILi2EEESB_SB_EEENS5_IJSB_NSA_ILi0EEESX_EEEEENS5_IJNS4_10UnderscoreES10_S10_EEEEENS4_13SM90_TMA_LOADENS4_14ComposedLayoutINS4_7SwizzleILi3ELi4ELi3EEENS4_18smem_ptr_flag_bitsILi16EEENSU_INS5_IJNSA_ILi8EEESH_EEENS5_IJSH_SB_EEEEEEEvNS4_8identityES13_S1D_vS1E_EENS_8epilogue10collective6detail29Sm90TmaWarpSpecializedAdapterINS1H_15DefaultEpilogueISJ_SK_SK_NS1G_6thread17LinearCombinationISJ_Li1EffLNS1L_9ScaleType4KindE0ELNS_15FloatRoundStyleE2ESJ_EENS1_15EpilogueDefaultEEEEEvvEEEEvNT_6ParamsE)
        .other          _ZN7cutlass13device_kernelINS_4gemm6kernel13GemmUniversalIN4cute5tupleIJiiiiEEENS1_10collective13CollectiveMmaINS1_34MainloopSm90TmaGmmaWarpSpecializedILi5ENS5_IJNS4_1CILi1EEESB_SB_EEENS1_35KernelTmaWarpSpecializedCooperativeEEENS5_IJNSA_ILi256EEENSA_ILi128EEENSA_ILi64EEEEEENS_10bfloat16_tENS5_IJlSB_lEEESJ_SK_NS4_8TiledMMAINS4_8MMA_AtomIJNS4_4SM904GMMA28MMA_64x128x16_F32BF16BF16_SSILNSO_5MajorE0ELSQ_0ELNSO_7ScaleInE1ELSR_1EEEEEENS4_6LayoutINS5_IJNSA_ILi2EEESB_SB_EEENS5_IJSB_NSA_ILi0EEESX_EEEEENS5_IJNS4_10UnderscoreES10_S10_EEEEENS4_13SM90_TMA_LOADENS4_14ComposedLayoutINS4_7SwizzleILi3ELi4ELi3EEENS4_18smem_ptr_flag_bitsILi16EEENSU_INS5_IJNSA_ILi8EEESH_EEENS5_IJSH_SB_EEEEEEEvNS4_8identityES13_S1D_vS1E_EENS_8epilogue10collective6detail29Sm90TmaWarpSpecializedAdapterINS1H_15DefaultEpilogueISJ_SK_SK_NS1G_6thread17LinearCombinationISJ_Li1EffLNS1L_9ScaleType4KindE0ELNS_15FloatRoundStyleE2ESJ_EENS1_15EpilogueDefaultEEEEEvvEEEEvNT_6ParamsE,@"STO_CUDA_ENTRY STV_DEFAULT"
_ZN7cutlass13device_kernelINS_4gemm6kernel13GemmUniversalIN4cute5tupleIJiiiiEEENS1_10collective13CollectiveMmaINS1_34MainloopSm90TmaGmmaWarpSpecializedILi5ENS5_IJNS4_1CILi1EEESB_SB_EEENS1_35KernelTmaWarpSpecializedCooperativeEEENS5_IJNSA_ILi256EEENSA_ILi128EEENSA_ILi64EEEEEENS_10bfloat16_tENS5_IJlSB_lEEESJ_SK_NS4_8TiledMMAINS4_8MMA_AtomIJNS4_4SM904GMMA28MMA_64x128x16_F32BF16BF16_SSILNSO_5MajorE0ELSQ_0ELNSO_7ScaleInE1ELSR_1EEEEEENS4_6LayoutINS5_IJNSA_ILi2EEESB_SB_EEENS5_IJSB_NSA_ILi0EEESX_EEEEENS5_IJNS4_10UnderscoreES10_S10_EEEEENS4_13SM90_TMA_LOADENS4_14ComposedLayoutINS4_7SwizzleILi3ELi4ELi3EEENS4_18smem_ptr_flag_bitsILi16EEENSU_INS5_IJNSA_ILi8EEESH_EEENS5_IJSH_SB_EEEEEEEvNS4_8identityES13_S1D_vS1E_EENS_8epilogue10collective6detail29Sm90TmaWarpSpecializedAdapterINS1H_15DefaultEpilogueISJ_SK_SK_NS1G_6thread17LinearCombinationISJ_Li1EffLNS1L_9ScaleType4KindE0ELNS_15FloatRoundStyleE2ESJ_EENS1_15EpilogueDefaultEEEEEvvEEEEvNT_6ParamsE:
[----:B------:R-:W0:Y:S01]  /*0000*/  LDC R1, c[0x0][0x28] ;  /* 0x00000a00ff017b82 */ /* 0x000e220000000800 */
[----:B------:R-:W1:Y:S01]  /*0010*/  S2R R18, SR_TID.X ;  /* 0x0000000000127919 */ /* 0x000e620000002100 */
[----:B------:R-:W-:Y:S01]  /*0020*/  ELECT P0, URZ, PT ;  /* 0x00000000003f782f */ /* 0x000fe20003800000 */
[----:B------:R-:W-:Y:S01]  /*0030*/  BSSY B0, `(.L_x_0) ;  /* 0x000000f000007945 */ /* 0x000fe20003800000 */
[--C-:B-1----:R-:W-:Y:S02]  /*0040*/  SHF.R.U32.HI R0, RZ, 0x5, R18.reuse ;  /* 0x00000005ff007819 */ /* 0x102fe40000011612 */
[----:B------:R-:W-:-:S03]  /*0050*/  SHF.R.U32.HI R22, RZ, 0x7, R18 ;  /* 0x00000007ff167819 */ /* 0x000fc60000011612 */
[----:B------:R-:W1:Y:S04]  /*0060*/  SHFL.IDX PT, R5, R0, RZ, 0x1f ;  /* 0x00001fff00057589 */ /* 0x000e6800000e0000 */
[----:B------:R2:W3:Y:S01]  /*0070*/  SHFL.IDX PT, R8, R22, RZ, 0x1f ;  /* 0x00001fff16087589 */ /* 0x0004e200000e0000 */
[----:B-1----:R-:W-:-:S13]  /*0080*/  ISETP.NE.OR P0, PT, R5, RZ, !P0 ;  /* 0x000000ff0500720c */ /* 0x002fda0004705670 */
[----:B0-23--:R-:W-:Y:S05]  /*0090*/  @P0 BRA `(.L_x_1) ;  /* 0x0000000000200947 */ /* 0x00dfea0003800000 */
[----:B------:R-:W-:Y:S02]  /*00a0*/  ULDC.64 UR4, c[0x0][0x198] ;  /* 0x0000660000047ab9 */ /* 0x000fe40000000a00 */
[----:B------:R-:W-:Y:S02]  /*00b0*/  UIADD3 UR6, UP0, UR4, 0xf0, URZ ;  /* 0x000000f004067890 */ /* 0x000fe4000ff1e03f */
[----:B------:R-:W-:Y:S02]  /*00c0*/  UIADD3 UR4, UP1, UR4, 0x1f0, URZ ;  /* 0x000001f004047890 */ /* 0x000fe4000ff3e03f */
[----:B------:R-:W-:Y:S02]  /*00d0*/  UIADD3.X UR7, URZ, UR5, URZ, UP0, !UPT ;  /* 0x000000053f077290 */ /* 0x000fe400087fe43f */
[----:B------:R-:W-:-:S07]  /*00e0*/  UIADD3.X UR5, URZ, UR5, URZ, UP1, !UPT ;  /* 0x000000053f057290 */ /* 0x000fce0008ffe43f */
[----:B------:R0:W-:Y:S02]  /*00f0*/  UTMACCTL.PF [UR6] ;  /* 0x00000000060079b9 */ /* 0x0001e40008040000 */
[----:B------:R0:W-:Y:S02]  /*0100*/  UTMACCTL.PF [UR4] ;  /* 0x00000000040079b9 */ /* 0x0001e40008040000 */
[----:B0-----:R-:W-:Y:S01]  /*0110*/  NOP ;  /* 0x0000000000007918 */ /* 0x001fe20000000000 */
.L_x_1:
[----:B------:R-:W-:Y:S05]  /*0120*/  BSYNC B0 ;  /* 0x0000000000007941 */ /* 0x000fea0003800000 */
.L_x_0:
[----:B------:R-:W0:Y:S02]  /*0130*/  SHFL.IDX PT, R2, R0, RZ, 0x1f ;  /* 0x00001fff00027589 */ /* 0x000e2400000e0000 */
[----:B0-----:R-:W-:-:S13]  /*0140*/  ISETP.NE.AND P0, PT, R2, RZ, PT ;  /* 0x000000ff0200720c */ /* 0x001fda0003f05270 */
[----:B------:R-:W-:Y:S05]  /*0150*/  @P0 BRA `(.L_x_2) ;  /* 0x0000000000600947 */ /* 0x000fea0003800000 */
[----:B------:R-:W0:Y:S01]  /*0160*/  S2UR UR8, SR_CgaCtaId ;  /* 0x00000000000879c3 */ /* 0x000e220000008800 */
[----:B------:R-:W-:Y:S01]  /*0170*/  UMOV UR4, 0x400 ;  /* 0x0000040000047882 */ /* 0x000fe20000000000 */
[----:B------:R-:W-:Y:S01]  /*0180*/  UMOV UR5, 0x1 ;  /* 0x0000000100057882 */ /* 0x000fe20000000000 */
[----:B------:R-:W-:Y:S01]  /*0190*/  UMOV UR6, 0x100 ;  /* 0x0000010000067882 */ /* 0x000fe20000000000 */
[----:B------:R-:W-:Y:S01]  /*01a0*/  ELECT P0, URZ, PT ;  /* 0x00000000003f782f */ /* 0x000fe20003800000 */
[----:B------:R-:W-:-:S04]  /*01b0*/  UIADD3 UR6, -UR6, 0x100000, URZ ;  /* 0x0010000006067890 */ /* 0x000fc8000fffe13f */
[----:B------:R-:W-:Y:S02]  /*01c0*/  USHF.L.U32 UR7, UR6, 0xb, URZ ;  /* 0x0000000b06077899 */ /* 0x000fe4000800063f */
[----:B------:R-:W-:Y:S02]  /*01d0*/  USHF.L.U32 UR6, UR6, 0x1, URZ ;  /* 0x0000000106067899 */ /* 0x000fe4000800063f */
[----:B0-----:R-:W-:Y:S02]  /*01e0*/  ULEA UR8, UR8, UR4, 0x18 ;  /* 0x0000000408087291 */ /* 0x001fe4000f8ec03f */
[----:B------:R-:W-:-:S04]  /*01f0*/  UIADD3 UR4, -UR5, 0x100000, URZ ;  /* 0x0010000005047890 */ /* 0x000fc8000fffe13f */
[----:B------:R-:W-:Y:S02]  /*0200*/  USHF.L.U32 UR5, UR4, 0xb, URZ ;  /* 0x0000000b04057899 */ /* 0x000fe4000800063f */
[----:B------:R-:W-:Y:S01]  /*0210*/  USHF.L.U32 UR4, UR4, 0x1, URZ ;  /* 0x0000000104047899 */ /* 0x000fe2000800063f */
[----:B------:R-:W0:Y:S11]  /*0220*/  FENCE.VIEW.ASYNC.S ;  /* 0x00000000000073c6 */ /* 0x000e360000000000 */
[----:B0-----:R0:W1:Y:S01]  /*0230*/  SYNCS.EXCH.64 URZ, [UR8], UR4 ;  /* 0x00000004083f75b2 */ /* 0x0010620008000100 */
[----:B------:R0:W2:Y:S01]  /*0240*/  SYNCS.EXCH.64 URZ, [UR8+0x28], UR6 ;  /* 0x00002806083f75b2 */ /* 0x0000a20008000100 */
[----:B------:R0:W3:Y:S01]  /*0250*/  SYNCS.EXCH.64 URZ, [UR8+0x8], UR4 ;  /* 0x00000804083f75b2 */ /* 0x0000e20008000100 */
[----:B------:R0:W4:Y:S01]  /*0260*/  SYNCS.EXCH.64 URZ, [UR8+0x30], UR6 ;  /* 0x00003006083f75b2 */ /* 0x0001220008000100 */
[----:B------:R0:W0:Y:S01]  /*0270*/  SYNCS.EXCH.64 URZ, [UR8+0x10], UR4 ;  /* 0x00001004083f75b2 */ /* 0x0000220008000100 */
[----:B------:R0:W0:Y:S01]  /*0280*/  SYNCS.EXCH.64 URZ, [UR8+0x38], UR6 ;  /* 0x00003806083f75b2 */ /* 0x0000220008000100 */
[----:B------:R0:W0:Y:S01]  /*0290*/  SYNCS.EXCH.64 URZ, [UR8+0x18], UR4 ;  /* 0x00001804083f75b2 */ /* 0x0000220008000100 */
[----:B------:R0:W0:Y:S01]  /*02a0*/  SYNCS.EXCH.64 URZ, [UR8+0x40], UR6 ;  /* 0x00004006083f75b2 */ /* 0x0000220008000100 */
[----:B------:R0:W0:Y:S01]  /*02b0*/  SYNCS.EXCH.64 URZ, [UR8+0x20], UR4 ;  /* 0x00002004083f75b2 */ /* 0x0000220008000100 */
[----:B------:R0:W0:Y:S01]  /*02c0*/  SYNCS.EXCH.64 URZ, [UR8+0x48], UR6 ;  /* 0x00004806083f75b2 */ /* 0x0000220008000100 */
[----:B------:R-:W-:Y:S01]  /*02d0*/  NOP ;  /* 0x0000000000007918 */ /* 0x000fe20000000000 */
.L_x_2:
[----:B------:R-:W5:Y:S01]  /*02e0*/  SHFL.IDX PT, R0, R0, RZ, 0x1f ;  /* 0x00001fff00007589 */ /* 0x000f6200000e0000 */
[----:B------:R-:W-:Y:S01]  /*02f0*/  ELECT P0, URZ, PT ;  /* 0x00000000003f782f */ /* 0x000fe20003800000 */
[----:B------:R-:W1:Y:S01]  /*0300*/  LDC R2, c[0x0][0x65c] ;  /* 0x00019700ff027b82 */ /* 0x000e620000000800 */
[----:B------:R-:W-:Y:S01]  /*0310*/  SHF.R.S32.HI R6, RZ, 0x1f, R5 ;  /* 0x0000001fff067819 */ /* 0x000fe20000011405 */
[----:B------:R-:W2:Y:S01]  /*0320*/  S2R R3, SR_CTAID.Y ;  /* 0x0000000000037919 */ /* 0x000ea20000002600 */
[----:B0-----:R-:W-:Y:S01]  /*0330*/  UMOV UR4, 0x20 ;  /* 0x0000002000047882 */ /* 0x001fe20000000000 */
[----:B------:R-:W-:Y:S01]  /*0340*/  ISETP.NE.AND P2, PT, R8, RZ, PT ;  /* 0x000000ff0800720c */ /* 0x000fe20003f45270 */
[----:B------:R-:W-:Y:S01]  /*0350*/  NOP ;  /* 0x0000000000007918 */ /* 0x000fe20000000000 */
[----:B------:R-:W0:Y:S01]  /*0360*/  S2R R4, SR_CTAID.X ;  /* 0x0000000000047919 */ /* 0x000e220000002500 */
[----:B------:R-:W-:Y:S01]  /*0370*/  LEA.HI R6, R6, R5, RZ, 0x2 ;  /* 0x0000000506067211 */ /* 0x000fe200078f10ff */
[----:B------:R-:W-:Y:S01]  /*0380*/  NOP ;  /* 0x0000000000007918 */ /* 0x000fe20000000000 */
[----:B-----5:R-:W-:-:S02]  /*0390*/  ISETP.NE.OR P0, PT, R0, RZ, !P0 ;  /* 0x000000ff0000720c */ /* 0x020fc40004705670 */
[----:B-1----:R-:W-:-:S04]  /*03a0*/  ISETP.NE.AND P3, PT, R2, 0x1, PT ;  /* 0x000000010200780c */ /* 0x002fc80003f65270 */
[----:B------:R-:W-:Y:S02]  /*03b0*/  P2R R0, PR, RZ, 0x8 ;  /* 0x00000008ff007803 */ /* 0x000fe40000000000 */
[----:B------:R-:W-:-:S05]  /*03c0*/  LOP3.LUT R0, R6, 0xfffffffc, RZ, 0xc0, !PT ;  /* 0xfffffffc06007812 */ /* 0x000fca00078ec0ff */
[----:B------:R-:W-:Y:S01]  /*03d0*/  VOTEU.ALL UP0, P0 ;  /* 0x00000000003f7886 */ /* 0x000fe20000000000 */
[----:B------:R-:W-:Y:S01]  /*03e0*/  IMAD.IADD R0, R5, 0x1, -R0 ;  /* 0x0000000105007824 */ /* 0x000fe200078e0a00 */
[----:B------:R-:W0:Y:S01]  /*03f0*/  @P3 LDC R17, c[0x0][0x10] ;  /* 0x00000400ff113b82 */ /* 0x000e220000000800 */
[----:B------:R-:W-:Y:S01]  /*0400*/  VOTEU.ALL UP1, P0 ;  /* 0x00000000003f7886 */ /* 0x000fe20000020000 */
[----:B--2---:R-:W-:Y:S01]  /*0410*/  @P3 IMAD.MOV.U32 R6, RZ, RZ, R3 ;  /* 0x000000ffff063224 */ /* 0x004fe200078e0003 */
[----:B------:R-:W-:Y:S01]  /*0420*/  @!UP0 UMOV UR6, 0x400 ;  /* 0x0000040000068882 */ /* 0x000fe20000000000 */
[----:B------:R-:W-:-:S04]  /*0430*/  @!UP0 UIADD3 UR4, -UR4, 0x100000, URZ ;  /* 0x0010000004048890 */ /* 0x000fc8000fffe13f */
[----:B------:R-:W-:Y:S02]  /*0440*/  @!UP0 USHF.L.U32 UR5, UR4, 0xb, URZ ;  /* 0x0000000b04058899 */ /* 0x000fe4000800063f */
[----:B------:R-:W-:Y:S01]  /*0450*/  @!UP0 USHF.L.U32 UR4, UR4, 0x1, URZ ;  /* 0x0000000104048899 */ /* 0x000fe2000800063f */
[----:B------:R-:W-:Y:S02]  /*0460*/  @P3 IMAD.MOV.U32 R7, RZ, RZ, RZ ;  /* 0x000000ffff073224 */ /* 0x000fe400078e00ff */
[----:B------:R-:W-:Y:S01]  /*0470*/  IMAD.MOV.U32 R5, RZ, RZ, RZ ;  /* 0x000000ffff057224 */ /* 0x000fe200078e00ff */
[----:B------:R-:W1:Y:S01]  /*0480*/  @!UP0 S2UR UR7, SR_CgaCtaId ;  /* 0x00000000000789c3 */ /* 0x000e620000008800 */
[----:B------:R-:W-:-:S07]  /*0490*/  @P3 IMAD.MOV.U32 R11, RZ, RZ, RZ ;  /* 0x000000ffff0b3224 */ /* 0x000fce00078e00ff */
[----:B------:R-:W2:Y:S01]  /*04a0*/  @!P3 LDC R9, c[0x0][0xc] ;  /* 0x00000300ff09bb82 */ /* 0x000ea20000000800 */
[----:B0-----:R-:W-:-:S04]  /*04b0*/  @P3 IMAD.WIDE.U32 R16, R4, R17, R6 ;  /* 0x0000001104103225 */ /* 0x001fc800078e0006 */
[----:B------:R-:W-:Y:S01]  /*04c0*/  @P3 IMAD.IADD R17, R17, 0x1, R11 ;  /* 0x0000000111113824 */ /* 0x000fe200078e020b */
[----:B-1----:R-:W-:Y:S01]  /*04d0*/  @!UP0 ULEA UR6, UR7, UR6, 0x18 ;  /* 0x0000000607068291 */ /* 0x002fe2000f8ec03f */
[----:B------:R-:W-:Y:S01]  /*04e0*/  VOTEU.ALL UP0, P0 ;  /* 0x00000000003f7886 */ /* 0x000fe20000000000 */
[----:B------:R-:W-:-:S04]  /*04f0*/  ISETP.NE.AND P0, PT, R0, 0x3, PT ;  /* 0x000000030000780c */ /* 0x000fc80003f05270 */
[----:B------:R-:W-:Y:S01]  /*0500*/  ISETP.EQ.OR P0, PT, R0, RZ, !P0 ;  /* 0x000000ff0000720c */ /* 0x000fe20004702670 */
[----:B--2---:R-:W-:-:S03]  /*0510*/  @!P3 IMAD.WIDE.U32 R6, R9, R3, R4 ;  /* 0x000000030906b225 */ /* 0x004fc600078e0004 */
[C---:B------:R-:W-:Y:S01]  /*0520*/  ISETP.EQ.AND P0, PT, R8.reuse, RZ, P0 ;  /* 0x000000ff0800720c */ /* 0x040fe20000702270 */
[----:B------:R-:W-:Y:S01]  /*0530*/  VIADD R8, R8, 0xffffffff ;  /* 0xffffffff08087836 */ /* 0x000fe20000000000 */
[----:B------:R-:W0:Y:S02]  /*0540*/  FENCE.VIEW.ASYNC.S ;  /* 0x00000000000073c6 */ /* 0x000e240000000000 */
[----:B0-----:R0:W3:Y:S01]  /*0550*/  @!UP0 SYNCS.EXCH.64 URZ, [UR6+0x60], UR4 ;  /* 0x00006004063f85b2 */ /* 0x0010e20008000100 */
[----:B------:R-:W-:Y:S01]  /*0560*/  @!P3 IMAD.MOV.U32 R16, RZ, RZ, R6 ;  /* 0x000000ffff10b224 */ /* 0x000fe200078e0006 */
[----:B------:R-:W-:Y:S01]  /*0570*/  SEL R19, RZ, 0x1, !P0 ;  /* 0x00000001ff137807 */ /* 0x000fe20004000000 */
[----:B------:R-:W-:Y:S01]  /*0580*/  @!P3 IMAD.MOV.U32 R17, RZ, RZ, R7 ;  /* 0x000000ffff11b224 */ /* 0x000fe200078e0007 */
[----:B------:R-:W-:-:S04]  /*0590*/  ISETP.GE.U32.AND P1, PT, R8, 0x2, PT ;  /* 0x000000020800780c */ /* 0x000fc80003f26070 */
[----:B------:R-:W-:Y:S01]  /*05a0*/  SEL R19, R19, 0x2, P1 ;  /* 0x0000000213137807 */ /* 0x000fe20000800000 */
[----:B------:R0:W3:Y:S01]  /*05b0*/  @!UP1 SYNCS.EXCH.64 URZ, [UR6+0x68], UR4 ;  /* 0x00006804063f95b2 */ /* 0x0000e20008000100 */
[----:B------:R-:W-:Y:S01]  /*05c0*/  NOP ;  /* 0x0000000000007918 */ /* 0x000fe20000000000 */
[----:B---34-:R-:W-:Y:S06]  /*05d0*/  BAR.SYNC.DEFER_BLOCKING 0x0 ;  /* 0x0000000000007b1d */ /* 0x018fec0000010000 */
[----:B------:R-:W-:Y:S05]  /*05e0*/  @!P2 BRA `(.L_x_3) ;  /* 0x000000a40084a947 */ /* 0x000fea0003800000 */
[----:B------:R-:W-:-:S13]  /*05f0*/  ISETP.GT.U32.AND P0, PT, R8, 0x1, PT ;  /* 0x000000010800780c */ /* 0x000fda0003f04070 */
[----:B0-----:R-:W-:Y:S05]  /*0600*/  @P0 EXIT ;  /* 0x000000000000094d */ /* 0x001fea0003800000 */
[----:B------:R-:W-:Y:S01]  /*0610*/  ULDC.64 UR4, c[0x0][0x650] ;  /* 0x0001940000047ab9 */ /* 0x000fe20000000a00 */
[----:B------:R-:W-:Y:S01]  /*0620*/  PRMT R0, RZ, 0x7610, R0 ;  /* 0x00007610ff007816 */ /* 0x000fe20000000000 */
[----:B------:R-:W-:Y:S01]  /*0630*/  IMAD.MOV.U32 R153, RZ, RZ, -0x1 ;  /* 0xffffffffff997424 */ /* 0x000fe200078e00ff */
[----:B------:R-:W-:Y:S01]  /*0640*/  ISETP.GE.U32.AND P0, PT, R16, UR4, PT ;  /* 0x0000000410007c0c */ /* 0x000fe2000bf06070 */
[----:B------:R-:W-:Y:S01]  /*0650*/  IMAD.MOV.U32 R23, RZ, RZ, -0x1 ;  /* 0xffffffffff177424 */ /* 0x000fe200078e00ff */
[----:B------:R-:W-:Y:S02]  /*0660*/  MOV R152, 0xffffffff ;  /* 0xffffffff00987802 */ /* 0x000fe40000000f00 */
[----:B------:R-:W-:-:S13]  /*0670*/  ISETP.GE.U32.AND.EX P0, PT, R17, UR5, PT, P0 ;  /* 0x0000000511007c0c */ /* 0x000fda000bf06100 */
[----:B------:R-:W-:Y:S05]  /*0680*/  @P0 BRA `(.L_x_4) ;  /* 0x0000000400540947 */ /* 0x000fea0003800000 */
[----:B------:R-:W0:Y:S01]  /*0690*/  LDC.64 R14, c[0x0][0x628] ;  /* 0x00018a00ff0e7b82 */ /* 0x000e220000000a00 */
[----:B------:R-:W-:Y:S02]  /*06a0*/  IMAD.MOV.U32 R6, RZ, RZ, R16 ;  /* 0x000000ffff067224 */ /* 0x000fe400078e0010 */
[----:B------:R-:W-:-:S05]  /*06b0*/  IMAD.MOV.U32 R7, RZ, RZ, R17 ;  /* 0x000000ffff077224 */ /* 0x000fca00078e0011 */
[----:B------:R-:W1:Y:S08]  /*06c0*/  LDC R0, c[0x0][0x630] ;  /* 0x00018c00ff007b82 */ /* 0x000e700000000800 */
[----:B------:R-:W2:Y:S01]  /*06d0*/  LDC.64 R20, c[0x0][0x620] ;  /* 0x00018800ff147b82 */ /* 0x000ea20000000a00 */
[----:B0-----:R-:W-:-:S04]  /*06e0*/  ISETP.NE.U32.AND P0, PT, R14, RZ, PT ;  /* 0x000000ff0e00720c */ /* 0x001fc80003f05070 */
[----:B------:R-:W-:-:S13]  /*06f0*/  ISETP.NE.AND.EX P0, PT, R15, RZ, PT, P0 ;  /* 0x000000ff0f00720c */ /* 0x000fda0003f05300 */
[----:B-12---:R-:W-:Y:S05]  /*0700*/  @!P0 BRA `(.L_x_5) ;  /* 0x0000000000288947 */ /* 0x006fea0003800000 */
[----:B------:R-:W0:Y:S02]  /*0710*/  LDC R11, c[0x0][0x634] ;  /* 0x00018d00ff0b7b82 */ /* 0x000e240000000800 */
[----:B0-----:R-:W-:-:S05]  /*0720*/  IADD3 R11, P0, R16, R11, RZ ;  /* 0x0000000b100b7210 */ /* 0x001fca0007f1e0ff */
[----:B------:R-:W-:-:S04]  /*0730*/  IMAD.X R13, RZ, RZ, R17, P0 ;  /* 0x000000ffff0d7224 */ /* 0x000fc800000e0611 */
[----:B------:R-:W-:-:S04]  /*0740*/  IMAD.WIDE.U32 R6, R13, R14, RZ ;  /* 0x0000000e0d067225 */ /* 0x000fc800078e00ff */
[----:B------:R-:W-:-:S04]  /*0750*/  IMAD.WIDE.U32 R8, P0, R11, R15, R6 ;  /* 0x0000000f0b087225 */ /* 0x000fc80007800006 */
[----:B------:R-:W-:-:S04]  /*0760*/  IMAD.WIDE.U32 R6, R11, R14, RZ ;  /* 0x0000000e0b067225 */ /* 0x000fc800078e00ff */
[----:B------:R-:W-:Y:S01]  /*0770*/  IMAD.X R11, RZ, RZ, RZ, P0 ;  /* 0x000000ffff0b7224 */ /* 0x000fe200000e06ff */
[----:B------:R-:W-:Y:S01]  /*0780*/  IADD3 RZ, P0, R7, R8, RZ ;  /* 0x0000000807ff7210 */ /* 0x000fe20007f1e0ff */
[----:B------:R-:W-:-:S04]  /*0790*/  IMAD.MOV.U32 R10, RZ, RZ, R9 ;  /* 0x000000ffff0a7224 */ /* 0x000fc800078e0009 */
[----:B------:R-:W-:-:S08]  /*07a0*/  IMAD.WIDE.U32.X R6, R13, R15, R10, P0 ;  /* 0x0000000f0d067225 */ /* 0x000fd000000e040a */
.L_x_5:
[-CC-:B------:R-:W-:Y:S01]  /*07b0*/  SHF.R.U64 R23, R6, R0.reuse, R7.reuse ;  /* 0x0000000006177219 */ /* 0x180fe20000001207 */
[----:B------:R-:W0:Y:S01]  /*07c0*/  LDC R10, c[0x0][0x618] ;  /* 0x00018600ff0a7b82 */ /* 0x000e220000000800 */
[----:B------:R-:W-:Y:S01]  /*07d0*/  SHF.R.U32.HI R5, RZ, R0, R7 ;  /* 0x00000000ff057219 */ /* 0x000fe20000011607 */
[----:B------:R-:W-:Y:S01]  /*07e0*/  ULDC UR4, c[0x0][0x150] ;  /* 0x0000540000047ab9 */ /* 0x000fe20000000800 */
[----:B------:R-:W-:Y:S02]  /*07f0*/  I2FP.F32.U32 R0, R4 ;  /* 0x0000000400007245 */ /* 0x000fe40000201000 */
[----:B------:R-:W-:-:S03]  /*0800*/  IADD3 R9, P0, RZ, -R23, RZ ;  /* 0x80000017ff097210 */ /* 0x000fc60007f1e0ff */
[----:B------:R-:W1:Y:S01]  /*0810*/  LDC.64 R28, c[0x0][0x640] ;  /* 0x00019000ff1c7b82 */ /* 0x000e620000000a00 */
[----:B------:R-:W-:Y:S01]  /*0820*/  FMUL R0, R0, UR4 ;  /* 0x0000000400007c20 */ /* 0x000fe20008400000 */
[----:B------:R-:W-:Y:S01]  /*0830*/  IMAD.X R11, RZ, RZ, ~R5, P0 ;  /* 0x000000ffff0b7224 */ /* 0x000fe200000e0e05 */
[----:B------:R-:W-:Y:S01]  /*0840*/  ULDC UR4, c[0x0][0x154] ;  /* 0x0000550000047ab9 */ /* 0x000fe20000000800 */
[----:B------:R-:W-:-:S03]  /*0850*/  IMAD.WIDE.U32 R6, R9, R20, R16 ;  /* 0x0000001409067225 */ /* 0x000fc600078e0010 */
[----:B------:R-:W2:Y:S01]  /*0860*/  F2I.U32.TRUNC.NTZ R0, R0 ;  /* 0x0000000000007305 */ /* 0x000ea2000020f000 */
[----:B------:R-:W3:Y:S01]  /*0870*/  LDC R5, c[0x0][0x144] ;  /* 0x00005100ff057b82 */ /* 0x000ee20000000800 */
[----:B------:R-:W-:-:S04]  /*0880*/  IMAD R8, R11, R20, RZ ;  /* 0x000000140b087224 */ /* 0x000fc800078e02ff */
[----:B------:R-:W-:-:S03]  /*0890*/  IMAD R9, R9, R21, R8 ;  /* 0x0000001509097224 */ /* 0x000fc600078e0208 */
[----:B------:R-:W4:Y:S01]  /*08a0*/  LDC R12, c[0x0][0x608] ;  /* 0x00018200ff0c7b82 */ /* 0x000f220000000800 */
[----:B------:R-:W-:Y:S02]  /*08b0*/  IMAD.IADD R7, R7, 0x1, R9 ;  /* 0x0000000107077824 */ /* 0x000fe400078e0209 */
[----:B------:R-:W-:-:S03]  /*08c0*/  IMAD.MOV.U32 R9, RZ, RZ, -0x1 ;  /* 0xffffffffff097424 */ /* 0x000fc600078e00ff */
[-CC-:B0-----:R-:W-:Y:S02]  /*08d0*/  SHF.R.U64 R20, R6, R10.reuse, R7.reuse ;  /* 0x0000000a06147219 */ /* 0x181fe40000001207 */
[----:B------:R-:W0:Y:S01]  /*08e0*/  LDC R26, c[0x0][0x658] ;  /* 0x00019600ff1a7b82 */ /* 0x000e220000000800 */
[----:B------:R-:W-:Y:S02]  /*08f0*/  I2FP.F32.U32 R6, R3 ;  /* 0x0000000300067245 */ /* 0x000fe40000201000 */
[----:B--2---:R-:W-:Y:S02]  /*0900*/  IADD3 R8, -R0, RZ, RZ ;  /* 0x000000ff00087210 */ /* 0x004fe40007ffe1ff */
[----:B-1----:R-:W-:Y:S01]  /*0910*/  ISETP.NE.U32.AND P0, PT, R28, RZ, PT ;  /* 0x000000ff1c00720c */ /* 0x002fe20003f05070 */
[----:B------:R-:W-:Y:S01]  /*0920*/  FMUL R6, R6, UR4 ;  /* 0x0000000406067c20 */ /* 0x000fe20008400000 */
[----:B------:R-:W-:Y:S01]  /*0930*/  SHF.R.U32.HI R7, RZ, R10, R7 ;  /* 0x0000000aff077219 */ /* 0x000fe20000011607 */
[----:B------:R-:W1:Y:S01]  /*0940*/  LDC R14, c[0x0][0x148] ;  /* 0x00005200ff0e7b82 */ /* 0x000e620000000800 */
[----:B------:R-:W-:Y:S01]  /*0950*/  ISETP.NE.AND.EX P0, PT, R29, RZ, PT, P0 ;  /* 0x000000ff1d00720c */ /* 0x000fe20003f05300 */
[----:B---3--:R-:W-:-:S06]  /*0960*/  IMAD R0, R5, R8, R4 ;  /* 0x0000000805007224 */ /* 0x008fcc00078e0204 */
[----:B------:R-:W2:Y:S01]  /*0970*/  LDC R24, c[0x0][0x600] ;  /* 0x00018000ff187b82 */ /* 0x000ea20000000800 */
[-CC-:B----4-:R-:W-:Y:S02]  /*0980*/  SHF.R.U64 R30, R20, R12.reuse, R7.reuse ;  /* 0x0000000c141e7219 */ /* 0x190fe40000001207 */
[----:B------:R-:W-:Y:S01]  /*0990*/  SHF.R.U32.HI R5, RZ, R12, R7 ;  /* 0x0000000cff057219 */ /* 0x000fe20000011607 */
[----:B------:R-:W-:Y:S01]  /*09a0*/  IMAD.MOV.U32 R7, RZ, RZ, 0x1 ;  /* 0x00000001ff077424 */ /* 0x000fe200078e00ff */
[----:B------:R3:W4:Y:S03]  /*09b0*/  F2I.U32.TRUNC.NTZ R12, R6 ;  /* 0x00000006000c7305 */ /* 0x000726000020f000 */
[----:B------:R-:W1:Y:S01]  /*09c0*/  LDC R15, c[0x0][0x648] ;  /* 0x00019200ff0f7b82 */ /* 0x000e620000000800 */
[-C--:B0-----:R-:W-:Y:S02]  /*09d0*/  SHF.L.U32 R4, R9, R26.reuse, RZ ;  /* 0x0000001a09047219 */ /* 0x081fe400000006ff */
[----:B------:R-:W-:-:S02]  /*09e0*/  SHF.R.U64 R32, R30, R26, R5 ;  /* 0x0000001a1e207219 */ /* 0x000fc40000001205 */
[----:B------:R-:W-:Y:S02]  /*09f0*/  LOP3.LUT R11, RZ, R4, RZ, 0x33, !PT ;  /* 0x00000004ff0b7212 */ /* 0x000fe400078e33ff */
[-C--:B------:R-:W-:Y:S01]  /*0a00*/  SHF.R.U32.HI R5, RZ, R26.reuse, R5 ;  /* 0x0000001aff057219 */ /* 0x080fe20000011605 */
[----:B------:R-:W0:Y:S01]  /*0a10*/  LDC R21, c[0x0][0x638] ;  /* 0x00018e00ff157b82 */ /* 0x000e220000000800 */
[----:B------:R-:W-:Y:S01]  /*0a20*/  SHF.L.U32 R10, R7, R26, RZ ;  /* 0x0000001a070a7219 */ /* 0x000fe200000006ff */
[----:B------:R-:W-:-:S06]  /*0a30*/  IMAD.MOV.U32 R4, RZ, RZ, R32 ;  /* 0x000000ffff047224 */ /* 0x000fcc00078e0020 */
[----:B------:R-:W0:Y:S01]  /*0a40*/  LDC R152, c[0x0][0x610] ;  /* 0x00018400ff987b82 */ /* 0x000e220000000800 */
[----:B---34-:R-:W-:Y:S05]  /*0a50*/  @!P0 BRA `(.L_x_6) ;  /* 0x0000000000288947 */ /* 0x018fea0003800000 */
[----:B------:R-:W3:Y:S02]  /*0a60*/  LDC R9, c[0x0][0x64c] ;  /* 0x00019300ff097b82 */ /* 0x000ee40000000800 */
[----:B---3--:R-:W-:-:S05]  /*0a70*/  IADD3 R9, P0, R32, R9, RZ ;  /* 0x0000000920097210 */ /* 0x008fca0007f1e0ff */
        /* <DEDUP_REMOVED lines=8> */
.L_x_6:
[----:B-1----:R-:W-:Y:S01]  /*0b00*/  SHF.R.U64 R4, R4, R15, R5 ;  /* 0x0000000f04047219 */ /* 0x002fe20000001205 */
[----:B--2---:R-:W-:Y:S01]  /*0b10*/  VIADD R5, R24, 0xffffffff ;  /* 0xffffffff18057836 */ /* 0x004fe20000000000 */
[----:B------:R-:W-:Y:S01]  /*0b20*/  LOP3.LUT R11, R30, R11, RZ, 0xc0, !PT ;  /* 0x0000000b1e0b7212 */ /* 0x000fe200078ec0ff */
[----:B------:R-:W-:Y:S02]  /*0b30*/  IMAD.MOV R12, RZ, RZ, -R12 ;  /* 0x000000ffff0c7224 */ /* 0x000fe400078e0a0c */
[----:B------:R-:W-:Y:S01]  /*0b40*/  IMAD.MOV R6, RZ, RZ, -R4 ;  /* 0x000000ffff067224 */ /* 0x000fe200078e0a04 */
[----:B------:R-:W-:Y:S01]  /*0b50*/  LOP3.LUT R5, R20, R5, RZ, 0xc0, !PT ;  /* 0x0000000514057212 */ /* 0x000fe200078ec0ff */
[----:B------:R-:W-:Y:S02]  /*0b60*/  @P3 IMAD R0, R14, R12, R3 ;  /* 0x0000000c0e003224 */ /* 0x000fe400078e0203 */
[----:B------:R-:W-:Y:S02]  /*0b70*/  IMAD R11, R10, R4, R11 ;  /* 0x000000040a0b7224 */ /* 0x000fe400078e020b */
[----:B0-----:R-:W-:-:S02]  /*0b80*/  IMAD R3, R6, R21, R32 ;  /* 0x0000001506037224 */ /* 0x001fc400078e0220 */
[----:B------:R-:W-:Y:S01]  /*0b90*/  IMAD R152, R11, R152, R0 ;  /* 0x000000980b987224 */ /* 0x000fe200078e0200 */
[----:B------:R-:W-:Y:S01]  /*0ba0*/  MOV R0, 0x1 ;  /* 0x0000000100007802 */ /* 0x000fe20000000f00 */
[----:B------:R-:W-:-:S05]  /*0bb0*/  IMAD R3, R3, R24, R5 ;  /* 0x0000001803037224 */ /* 0x000fca00078e0205 */
[----:B------:R-:W-:Y:S02]  /*0bc0*/  SEL R153, R3, R152, !P3 ;  /* 0x0000009803997207 */ /* 0x000fe40005800000 */
[----:B------:R-:W-:-:S07]  /*0bd0*/  SEL R152, R152, R3, !P3 ;  /* 0x0000000398987207 */ /* 0x000fce0005800000 */
.L_x_4:
[----:B------:R-:W-:-:S08]  /*0be0*/  NOP ;  /* 0x0000000000007918 */ /* 0x000fd00000000000 */
[----:B------:R-:W0:Y:S02]  /*0bf0*/  USETMAXREG.TRY_ALLOC.CTAPOOL UP0, 0xe8 ;  /* 0x000000e8000079c8 */ /* 0x000e240008000600 */
[----:B0-----:R-:W-:-:S13]  /*0c00*/  PLOP3.LUT P0, PT, PT, PT, UP0, 0x80, 0x0 ;  /* 0x000000000000781c */ /* 0x001fda0003f0f008 */
[----:B------:R-:W-:Y:S05]  /*0c10*/  @!P0 BRA `(.L_x_4) ;  /* 0xfffffffc00f08947 */ /* 0x000fea000383ffff */
[----:B------:R-:W-:Y:S01]  /*0c20*/  ULDC.64 UR4, c[0x0][0x598] ;  /* 0x0001660000047ab9 */ /* 0x000fe20000000a00 */
[----:B------:R-:W-:Y:S01]  /*0c30*/  ULDC.64 UR36, c[0x0][0x208] ;  /* 0x0000820000247ab9 */ /* 0x000fe20000000a00 */
[----:B------:R-:W-:-:S04]  /*0c40*/  ISETP.NE.U32.AND P0, PT, RZ, UR4, PT ;  /* 0x00000004ff007c0c */ /* 0x000fc8000bf05070 */
[----:B------:R-:W-:-:S13]  /*0c50*/  ISETP.NE.AND.EX P0, PT, RZ, UR5, PT, P0 ;  /* 0x00000005ff007c0c */ /* 0x000fda000bf05300 */
[----:B------:R-:W-:Y:S05]  /*0c60*/  @!P0 BRA `(.L_x_7) ;  /* 0x00000000001c8947 */ /* 0x000fea0003800000 */
[----:B------:R-:W0:Y:S02]  /*0c70*/  LDC.64 R4, c[0x0][0x598] ;  /* 0x00016600ff047b82 */ /* 0x000e240000000a00 */
[----:B0-----:R-:W2:Y:S02]  /*0c80*/  LDG.E.64 R4, desc[UR36][R4.64] ;  /* 0x0000002404047981 */ /* 0x001ea4000c1e1b00 */
[----:B--2---:R-:W-:-:S04]  /*0c90*/  ISETP.NE.U32.AND P0, PT, R4, RZ, PT ;  /* 0x000000ff0400720c */ /* 0x004fc80003f05070 */
[----:B------:R-:W-:-:S13]  /*0ca0*/  ISETP.NE.AND.EX P0, PT, R5, RZ, PT, P0 ;  /* 0x000000ff0500720c */ /* 0x000fda0003f05300 */
[----:B------:R-:W-:Y:S05]  /*0cb0*/  @!P0 BRA `(.L_x_7) ;  /* 0x0000000000088947 */ /* 0x000fea0003800000 */
[----:B------:R0:W5:Y:S01]  /*0cc0*/  LD.E R154, desc[UR36][R4.64] ;  /* 0x00000024049a7980 */ /* 0x000162000c101900 */
[----:B------:R-:W-:Y:S05]  /*0cd0*/  BRA `(.L_x_8) ;  /* 0x0000000000247947 */ /* 0x000fea0003800000 */
.L_x_7:
[----:B------:R-:W-:Y:S02]  /*0ce0*/  ULDC.64 UR4, c[0x0][0x588] ;  /* 0x0001620000047ab9 */ /* 0x000fe40000000a00 */
[----:B------:R-:W-:-:S04]  /*0cf0*/  ISETP.NE.U32.AND P0, PT, RZ, UR4, PT ;  /* 0x00000004ff007c0c */ /* 0x000fc8000bf05070 */
[----:B------:R-:W-:-:S13]  /*0d00*/  ISETP.NE.AND.EX P0, PT, RZ, UR5, PT, P0 ;  /* 0x00000005ff007c0c */ /* 0x000fda000bf05300 */
[----:B------:R-:W-:Y:S05]  /*0d10*/  @!P0 BRA `(.L_x_9) ;  /* 0x00000000000c8947 */ /* 0x000fea0003800000 */
[----:B------:R-:W0:Y:S02]  /*0d20*/  LDC.64 R154, c[0x0][0x588] ;  /* 0x00016200ff9a7b82 */ /* 0x000e240000000a00 */
[----:B0-----:R1:W5:Y:S01]  /*0d30*/  LDG.E R154, desc[UR36][R154.64] ;  /* 0x000000249a9a7981 */ /* 0x001362000c1e1900 */
[----:B------:R-:W-:Y:S05]  /*0d40*/  BRA `(.L_x_8) ;  /* 0x0000000000087947 */ /* 0x000fea0003800000 */
.L_x_9:
[----:B------:R-:W-:Y:S02]  /*0d50*/  ULDC UR4, c[0x0][0x580] ;  /* 0x0001600000047ab9 */ /* 0x000fe40000000800 */
[----:B------:R-:W-:-:S07]  /*0d60*/  IMAD.U32 R154, RZ, RZ, UR4 ;  /* 0x00000004ff9a7e24 */ /* 0x000fce000f8e00ff */
.L_x_8:
[----:B------:R-:W-:Y:S02]  /*0d70*/  ULDC.64 UR4, c[0x0][0x5a0] ;  /* 0x0001680000047ab9 */ /* 0x000fe40000000a00 */
[----:B------:R-:W-:-:S04]  /*0d80*/  ISETP.NE.U32.AND P0, PT, RZ, UR4, PT ;  /* 0x00000004ff007c0c */ /* 0x000fc8000bf05070 */
[----:B------:R-:W-:-:S13]  /*0d90*/  ISETP.NE.AND.EX P0, PT, RZ, UR5, PT, P0 ;  /* 0x00000005ff007c0c */ /* 0x000fda000bf05300 */
[----:B------:R-:W-:Y:S05]  /*0da0*/  @!P0 BRA `(.L_x_10) ;  /* 0x00000000001c8947 */ /* 0x000fea0003800000 */
[----:B0-----:R-:W0:Y:S02]  /*0db0*/  LDC.64 R4, c[0x0][0x5a0] ;  /* 0x00016800ff047b82 */ /* 0x001e240000000a00 */
[----:B0-----:R-:W2:Y:S02]  /*0dc0*/  LDG.E.64 R4, desc[UR36][R4.64] ;  /* 0x0000002404047981 */ /* 0x001ea4000c1e1b00 */
[----:B--2---:R-:W-:-:S04]  /*0dd0*/  ISETP.NE.U32.AND P0, PT, R4, RZ, PT ;  /* 0x000000ff0400720c */ /* 0x004fc80003f05070 */
[----:B------:R-:W-:-:S13]  /*0de0*/  ISETP.NE.AND.EX P0, PT, R5, RZ, PT, P0 ;  /* 0x000000ff0500720c */ /* 0x000fda0003f05300 */
[----:B------:R-:W-:Y:S05]  /*0df0*/  @!P0 BRA `(.L_x_10) ;  /* 0x0000000000088947 */ /* 0x000fea0003800000 */
[----:B-1----:R0:W5:Y:S01]  /*0e00*/  LD.E R155, desc[UR36][R4.64] ;  /* 0x00000024049b7980 */ /* 0x002162000c101900 */
[----:B------:R-:W-:Y:S05]  /*0e10*/  BRA `(.L_x_11) ;  /* 0x0000000000247947 */ /* 0x000fea0003800000 */
.L_x_10:
[----:B------:R-:W-:Y:S02]  /*0e20*/  ULDC.64 UR4, c[0x0][0x590] ;  /* 0x0001640000047ab9 */ /* 0x000fe40000000a00 */
[----:B------:R-:W-:-:S04]  /*0e30*/  ISETP.NE.U32.AND P0, PT, RZ, UR4, PT ;  /* 0x00000004ff007c0c */ /* 0x000fc8000bf05070 */
[----:B------:R-:W-:-:S13]  /*0e40*/  ISETP.NE.AND.EX P0, PT, RZ, UR5, PT, P0 ;  /* 0x00000005ff007c0c */ /* 0x000fda000bf05300 */
[----:B------:R-:W-:Y:S05]  /*0e50*/  @!P0 BRA `(.L_x_12) ;  /* 0x00000000000c8947 */ /* 0x000fea0003800000 */
[----:B0-----:R-:W1:Y:S02]  /*0e60*/  LDC.64 R4, c[0x0][0x590] ;  /* 0x00016400ff047b82 */ /* 0x001e640000000a00 */
[----:B-1----:R1:W5:Y:S01]  /*0e70*/  LDG.E R155, desc[UR36][R4.64] ;  /* 0x00000024049b7981 */ /* 0x002362000c1e1900 */
[----:B------:R-:W-:Y:S05]  /*0e80*/  BRA `(.L_x_11) ;  /* 0x0000000000087947 */ /* 0x000fea0003800000 */
.L_x_12:
[----:B------:R-:W-:Y:S02]  /*0e90*/  ULDC UR4, c[0x0][0x584] ;  /* 0x0001610000047ab9 */ /* 0x000fe40000000800 */
[----:B-1----:R-:W-:-:S07]  /*0ea0*/  IMAD.U32 R155, RZ, RZ, UR4 ;  /* 0x00000004ff9b7e24 */ /* 0x002fce000f8e00ff */
.L_x_11:
[----:B------:R-:W-:-:S13]  /*0eb0*/  LOP3.LUT P0, RZ, R0, 0xff, RZ, 0xc0, !PT ;  /* 0x000000ff00ff7812 */ /* 0x000fda000780c0ff */
[----:B------:R-:W-:Y:S05]  /*0ec0*/  @!P0 EXIT ;  /* 0x000000000000894d */ /* 0x000fea0003800000 */
[----:B------:R-:W-:Y:S01]  /*0ed0*/  ULDC UR4, c[0x0][0x28c] ;  /* 0x0000a30000047ab9 */ /* 0x000fe20000000800 */
[----:B------:R-:W-:Y:S01]  /*0ee0*/  LOP3.LUT R164, R19, 0x1, RZ, 0xfc, !PT ;  /* 0x0000000113a47812 */ /* 0x000fe200078efcff */
[----:B------:R-:W-:Y:S01]  /*0ef0*/  UIADD3 UR4, UR4, 0x3f, URZ ;  /* 0x0000003f04047890 */ /* 0x000fe2000fffe03f */
[----:B------:R-:W-:Y:S01]  /*0f00*/  UMOV UR38, URZ ;  /* 0x0000003f00267c82 */ /* 0x000fe20008000000 */
[----:B------:R-:W-:Y:S02]  /*0f10*/  UMOV UR39, URZ ;  /* 0x0000003f00277c82 */ /* 0x000fe40008000000 */
[----:B------:R-:W-:-:S04]  /*0f20*/  USHF.R.S32.HI UR5, URZ, 0x1f, UR4 ;  /* 0x0000001f3f057899 */ /* 0x000fc80008011404 */
[----:B------:R-:W-:-:S04]  /*0f30*/  ULEA.HI UR5, UR5, UR4, URZ, 0x6 ;  /* 0x0000000405057291 */ /* 0x000fc8000f8f303f */
[----:B------:R-:W-:-:S12]  /*0f40*/  USHF.R.S32.HI UR40, URZ, 0x6, UR5 ;  /* 0x000000063f287899 */ /* 0x000fd80008011405 */
.L_x_284:
[----:B------:R-:W-:Y:S01]  /*0f50*/  LOP3.LUT R0, R18, 0x80, RZ, 0xc0, !PT ;  /* 0x0000008012007812 */ /* 0x000fe200078ec0ff */
[----:B--2---:R-:W2:Y:S01]  /*0f60*/  S2UR UR7, SR_CgaCtaId ;  /* 0x00000000000779c3 */ /* 0x004ea20000008800 */
[----:B------:R-:W-:Y:S02]  /*0f70*/  UMOV UR6, 0x400 ;  /* 0x0000040000067882 */ /* 0x000fe40000000000 */
[----:B------:R-:W-:-:S06]  /*0f80*/  SHF.R.U32.HI R0, RZ, 0x7, R0 ;  /* 0x00000007ff007819 */ /* 0x000fcc0000011600 */
[----:B---3--:R-:W3:Y:S01]  /*0f90*/  SHFL.IDX PT, R0, R0, RZ, 0x1f ;  /* 0x00001fff00007589 */ /* 0x008ee200000e0000 */
[----:B--2---:R-:W-:Y:S01]  /*0fa0*/  ULEA UR42, UR7, UR6, 0x18 ;  /* 0x00000006072a7291 */ /* 0x004fe2000f8ec03f */
[----:B---3--:R-:W-:-:S13]  /*0fb0*/  R2UR UR4, R0 ;  /* 0x00000000000472ca */ /* 0x008fda00000e0000 */
[----:B------:R-:W-:-:S04]  /*0fc0*/  ULEA.HI UR5, UR4, UR4, URZ, 0x1 ;  /* 0x0000000404057291 */ /* 0x000fc8000f8f083f */
[----:B------:R-:W-:-:S04]  /*0fd0*/  ULOP3.LUT UR5, UR5, 0x7fffe, URZ, 0xc0, !UPT ;  /* 0x0007fffe05057892 */ /* 0x000fc8000f8ec03f */
[----:B------:R-:W-:-:S03]  /*0fe0*/  UIADD3 UR5, UR4, -UR5, URZ ;  /* 0x8000000504057290 */ /* 0x000fc6000fffe03f */
[----:B------:R-:W-:Y:S01]  /*0ff0*/  ULDC UR4, c[0x0][0x28c] ;  /* 0x0000a30000047ab9 */ /* 0x000fe20000000800 */
[----:B------:R-:W-:Y:S01]  /*1000*/  ULEA UR5, UR5, UR42, 0xd ;  /* 0x0000002a05057291 */ /* 0x000fe2000f8e683f */
[----:B------:R-:W-:-:S03]  /*1010*/  ISETP.LT.AND P0, PT, RZ, UR4, PT ;  /* 0x00000004ff007c0c */ /* 0x000fc6000bf01270 */
[----:B------:R-:W-:-:S04]  /*1020*/  UIADD3 UR5, UR5, 0x100, URZ ;  /* 0x0000010005057890 */ /* 0x000fc8000fffe03f */
[----:B------:R-:W-:-:S04]  /*1030*/  USHF.R.U32.HI UR5, URZ, 0x4, UR5 ;  /* 0x000000043f057899 */ /* 0x000fc80008011605 */
[----:B------:R-:W-:Y:S02]  /*1040*/  ULOP3.LUT UR41, UR5, 0x3fff, URZ, 0xc0, !UPT ;  /* 0x00003fff05297892 */ /* 0x000fe4000f8ec03f */
[----:B-1--45:R-:W-:Y:S10]  /*1050*/  @P0 BRA `(.L_x_13) ;  /* 0x0000000000400947 */ /* 0x032ff40003800000 */
[----:B------:R-:W-:Y:S01]  /*1060*/  MOV R0, 0x0 ;  /* 0x0000000000007802 */ /* 0x000fe20000000f00 */
[----:B------:R-:W-:Y:S01]  /*1070*/  ULDC.64 UR4, c[0x4][0x68] ;  /* 0x01001a0000047ab9 */ /* 0x000fe20000000a00 */
[----:B------:R-:W-:Y:S01]  /*1080*/  ULDC.64 UR6, c[0x4][0x8] ;  /* 0x0100020000067ab9 */ /* 0x000fe20000000a00 */
[----:B01----:R-:W-:Y:S01]  /*1090*/  IMAD.U32 R4, RZ, RZ, UR4 ;  /* 0x00000004ff047e24 */ /* 0x003fe2000f8e00ff */
[----:B------:R0:W1:Y:S01]  /*10a0*/  LDC.64 R14, c[0x4][R0] ;  /* 0x01000000000e7b82 */ /* 0x0000620000000a00 */
[----:B------:R-:W-:Y:S01]  /*10b0*/  IMAD.U32 R5, RZ, RZ, UR5 ;  /* 0x00000005ff057e24 */ /* 0x000fe2000f8e00ff */
[----:B------:R-:W-:Y:S01]  /*10c0*/  ULDC.64 UR4, c[0x4][0x70] ;  /* 0x01001c0000047ab9 */ /* 0x000fe20000000a00 */
[----:B------:R-:W-:Y:S01]  /*10d0*/  IMAD.U32 R10, RZ, RZ, UR6 ;  /* 0x00000006ff0a7e24 */ /* 0x000fe2000f8e00ff */
[----:B------:R-:W-:Y:S01]  /*10e0*/  MOV R12, 0x1 ;  /* 0x00000001000c7802 */ /* 0x000fe20000000f00 */
[----:B------:R-:W-:Y:S02]  /*10f0*/  IMAD.U32 R6, RZ, RZ, UR4 ;  /* 0x00000004ff067e24 */ /* 0x000fe4000f8e00ff */
[----:B------:R-:W-:-:S02]  /*1100*/  IMAD.U32 R7, RZ, RZ, UR5 ;  /* 0x00000005ff077e24 */ /* 0x000fc4000f8e00ff */
[----:B------:R-:W-:Y:S02]  /*1110*/  IMAD.U32 R11, RZ, RZ, UR7 ;  /* 0x00000007ff0b7e24 */ /* 0x000fe4000f8e00ff */
[----:B------:R-:W-:Y:S02]  /*1120*/  IMAD.MOV.U32 R8, RZ, RZ, 0x1e1 ;  /* 0x000001e1ff087424 */ /* 0x000fe400078e00ff */
[----:B0-----:R-:W-:-:S07]  /*1130*/  IMAD.MOV.U32 R13, RZ, RZ, RZ ;  /* 0x000000ffff0d7224 */ /* 0x001fce00078e00ff */
[----:B------:R-:W-:-:S07]  /*1140*/  LEPC R20, `(.L_x_13) ;  /* 0x000000001014794e */ /* 0x000fce0000000000 */
[----:B-1---5:R-:W-:Y:S05]  /*1150*/  CALL.ABS.NOINC R14 ;  /* 0x000000000e007343 */ /* 0x022fea0003c00000 */
.L_x_13:
[----:B------:R-:W-:-:S13]  /*1160*/  ISETP.NE.AND P0, PT, R164, 0x3, PT ;  /* 0x00000003a400780c */ /* 0x000fda0003f05270 */
[----:B------:R-:W-:Y:S05]  /*1170*/  @!P0 BRA `(.L_x_14) ;  /* 0x0000000000048947 */ /* 0x000fea0003800000 */
[----:B------:R-:W-:Y:S01]  /*1180*/  BPT.TRAP 0x1 ;  /* 0x000000040000795c */ /* 0x000fe20000300000 */
.L_x_14:
[----:B------:R-:W-:Y:S02]  /*1190*/  IMAD.U32 R3, RZ, RZ, UR39 ;  /* 0x00000027ff037e24 */ /* 0x000fe4000f8e00ff */
[----:B------:R-:W-:-:S03]  /*11a0*/  IMAD.U32 R0, RZ, RZ, UR38 ;  /* 0x00000026ff007e24 */ /* 0x000fc6000f8e00ff */
[----:B------:R-:W-:Y:S02]  /*11b0*/  LEA R3, R3, UR42, 0x3 ;  /* 0x0000002a03037c11 */ /* 0x000fe4000f8e18ff */
[----:B------:R-:W-:-:S04]  /*11c0*/  SHF.L.U32 R0, R0, 0x1f, RZ ;  /* 0x0000001f00007819 */ /* 0x000fc800000006ff */
[----:B------:R2:W3:Y:S01]  /*11d0*/  SYNCS.PHASECHK.TRANS64.TRYWAIT P1, [R3+URZ], R0 ;  /* 0x00000000030075a7 */ /* 0x0004e2000802017f */
[----:B------:R-:W-:Y:S05]  /*11e0*/  @!P0 BRA `(.L_x_15) ;  /* 0x0000000000048947 */ /* 0x000fea0003800000 */
[----:B------:R-:W-:Y:S01]  /*11f0*/  BPT.TRAP 0x1 ;  /* 0x000000040000795c */ /* 0x000fe20000300000 */
.L_x_15:
[----:B---3--:R-:W-:Y:S05]  /*1200*/  @P1 BRA `(.L_x_16) ;  /* 0x0000000000081947 */ /* 0x008fea0003800000 */
[----:B------:R-:W3:Y:S02]  /*1210*/  SYNCS.PHASECHK.TRANS64.TRYWAIT P1, [R3+URZ], R0 ;  /* 0x00000000030075a7 */ /* 0x000ee4000802017f */
[----:B---3--:R-:W-:Y:S05]  /*1220*/  @!P1 BRA `(.L_x_17) ;  /* 0x000000b000249947 */ /* 0x008fea0003800000 */
.L_x_16:
[----:B------:R-:W-:-:S04]  /*1230*/  UISETP.LT.AND UP0, UPT, UR40, 0x1, UPT ;  /* 0x000000012800788c */ /* 0x000fc8000bf01270 */
[----:B------:R-:W-:-:S04]  /*1240*/  USEL UR4, UR40, 0x1, UP0 ;  /* 0x0000000128047887 */ /* 0x000fc80008000000 */
[----:B------:R-:W-:-:S06]  /*1250*/  UIADD3 UR4, UR40, -UR4, URZ ;  /* 0x8000000428047290 */ /* 0x000fcc000fffe03f */
[----:B--23--:R-:W-:Y:S01]  /*1260*/  IMAD.U32 R0, RZ, RZ, UR4 ;  /* 0x00000004ff007e24 */ /* 0x00cfe2000f8e00ff */
[----:B------:R-:W-:Y:S05]  /*1270*/  WARPSYNC.ALL ;  /* 0x0000000000007948 */ /* 0x000fea0003800000 */
[----:B------:R-:W-:Y:S01]  /*1280*/  ISETP.GE.AND P1, PT, R0, 0x1, PT ;  /* 0x000000010000780c */ /* 0x000fe20003f26270 */
[----:B------:R-:W-:Y:S01]  /*1290*/  UIADD3 UR4, UR42, 0x28100, URZ ;  /* 0x000281002a047890 */ /* 0x000fe2000fffe03f */
[----:B------:R-:W-:Y:S01]  /*12a0*/  WARPGROUP.ARRIVE ;  /* 0x00000000000079c5 */ /* 0x000fe20000000000 */
[----:B------:R-:W-:Y:S01]  /*12b0*/  UMOV UR9, 0x40000040 ;  /* 0x4000004000097882 */ /* 0x000fe20000000000 */
[----:B------:R-:W-:Y:S01]  /*12c0*/  UMOV UR11, 0x40000040 ;  /* 0x40000040000b7882 */ /* 0x000fe20000000000 */
[----:B------:R-:W-:-:S04]  /*12d0*/  USHF.R.U32.HI UR4, URZ, 0x4, UR4 ;  /* 0x000000043f047899 */ /* 0x000fc80008011604 */
[----:B------:R-:W-:Y:S02]  /*12e0*/  ULOP3.LUT UR5, UR4, 0x3fff, URZ, 0xc0, !UPT ;  /* 0x00003fff04057892 */ /* 0x000fe4000f8ec03f */
[----:B------:R-:W-:Y:S02]  /*12f0*/  ULOP3.LUT UR4, UR41, 0x10000, URZ, 0xfc, !UPT ;  /* 0x0001000029047892 */ /* 0x000fe4000f8efc3f */
[----:B------:R-:W-:Y:S02]  /*1300*/  ULOP3.LUT UR5, UR5, 0x10000, URZ, 0xfc, !UPT ;  /* 0x0001000005057892 */ /* 0x000fe4000f8efc3f */
[----:B------:R-:W-:Y:S02]  /*1310*/  ULEA UR6, UR39, UR4, 0xb ;  /* 0x0000000427067291 */ /* 0x000fe4000f8e583f */
[----:B------:R-:W-:-:S05]  /*1320*/  ULEA UR7, UR39, UR5, 0xa ;  /* 0x0000000527077291 */ /* 0x000fca000f8e503f */
[----:B------:R-:W-:Y:S02]  /*1330*/  UMOV UR8, UR6 ;  /* 0x0000000600087c82 */ /* 0x000fe40008000000 */
[----:B------:R-:W-:Y:S02]  /*1340*/  UMOV UR10, UR7 ;  /* 0x00000007000a7c82 */ /* 0x000fe40008000000 */
[----:B------:R-:W-:Y:S01]  /*1350*/  HGMMA.64x128x16.F32.BF16 R88, gdesc[UR8], RZ, !UPT, gsb0 ;  /* 0x01e00000085879f0 */ /* 0x000fe2000c0018ff */
[----:B------:R-:W-:Y:S01]  /*1360*/  UIADD3 UR8, UR6, 0x400, URZ ;  /* 0x0000040006087890 */ /* 0x000fe2000fffe03f */
[----:B------:R-:W-:Y:S01]  /*1370*/  UMOV UR9, 0x40000040 ;  /* 0x4000004000097882 */ /* 0x000fe20000000000 */
[----:B------:R-:W-:Y:S02]  /*1380*/  WARPGROUP.DEPBAR.LE gsb0, 0x0 ;  /* 0x00008000000079c5 */ /* 0x000fe40000010000 */
[----:B------:R-:W-:-:S07]  /*1390*/  WARPGROUP.ARRIVE ;  /* 0x00000000000079c5 */ /* 0x000fce0000000000 */
[----:B------:R-:W-:Y:S01]  /*13a0*/  HGMMA.64x128x16.F32.BF16 R24, gdesc[UR8], RZ, !UPT, gsb0 ;  /* 0x01e00000081879f0 */ /* 0x000fe2000c0018ff */
[----:B------:R-:W-:Y:S02]  /*13b0*/  UIADD3 UR8, UR6, 0x2, URZ ;  /* 0x0000000206087890 */ /* 0x000fe4000fffe03f */
[----:B------:R-:W-:Y:S01]  /*13c0*/  UIADD3 UR10, UR7, 0x2, URZ ;  /* 0x00000002070a7890 */ /* 0x000fe2000fffe03f */
[----:B------:R-:W-:Y:S01]  /*13d0*/  UMOV UR9, 0x40000040 ;  /* 0x4000004000097882 */ /* 0x000fe20000000000 */
[----:B------:R-:W-:Y:S01]  /*13e0*/  UMOV UR11, 0x40000040 ;  /* 0x40000040000b7882 */ /* 0x000fe20000000000 */
[----:B------:R-:W-:Y:S02]  /*13f0*/  WARPGROUP.DEPBAR.LE gsb0, 0x0 ;  /* 0x00008000000079c5 */ /* 0x000fe40000010000 */
[----:B------:R-:W-:-:S06]  /*1400*/  WARPGROUP.ARRIVE ;  /* 0x00000000000079c5 */ /* 0x000fcc0000000000 */
[----:B------:R-:W-:Y:S01]  /*1410*/  HGMMA.64x128x16.F32.BF16 R88, gdesc[UR8], R88, gsb0 ;  /* 0x01e00000085879f0 */ /* 0x000fe20008001858 */
[----:B------:R-:W-:Y:S01]  /*1420*/  UIADD3 UR8, UR6, 0x402, URZ ;  /* 0x0000040206087890 */ /* 0x000fe2000fffe03f */
[----:B------:R-:W-:Y:S01]  /*1430*/  UMOV UR9, 0x40000040 ;  /* 0x4000004000097882 */ /* 0x000fe20000000000 */
[----:B------:R-:W-:Y:S02]  /*1440*/  WARPGROUP.DEPBAR.LE gsb0, 0x0 ;  /* 0x00008000000079c5 */ /* 0x000fe40000010000 */
[----:B------:R-:W-:-:S07]  /*1450*/  WARPGROUP.ARRIVE ;  /* 0x00000000000079c5 */ /* 0x000fce0000000000 */
[----:B------:R-:W-:Y:S01]  /*1460*/  HGMMA.64x128x16.F32.BF16 R24, gdesc[UR8], R24, gsb0 ;  /* 0x01e00000081879f0 */ /* 0x000fe20008001818 */
        /* <DEDUP_REMOVED lines=23> */
[----:B------:R-:W-:Y:S03]  /*15e0*/  HGMMA.64x128x16.F32.BF16 R24, gdesc[UR8], R24, gsb0 ;  /* 0x01e00000081879f0 */ /* 0x000fe60008001818 */
[----:B------:R-:W-:Y:S02]  /*15f0*/  WARPGROUP.DEPBAR.LE gsb0, 0x0 ;  /* 0x00008000000079c5 */ /* 0x000fe40000010000 */
[----:B------:R-:W-:Y:S05]  /*1600*/  @!P1 BRA `(.L_x_18) ;  /* 0x0000000400689947 */ /* 0x000fea0003800000 */
[----:B------:R-:W-:-:S04]  /*1610*/  UIADD3 UR6, UR39, 0x1, URZ ;  /* 0x0000000127067890 */ /* 0x000fc8000fffe03f */
[----:B------:R-:W-:-:S04]  /*1620*/  UISETP.NE.AND UP0, UPT, UR6, 0x5, UPT ;  /* 0x000000050600788c */ /* 0x000fc8000bf05270 */
[----:B------:R-:W-:Y:S02]  /*1630*/  USEL UR7, URZ, 0x1, UP0 ;  /* 0x000000013f077887 */ /* 0x000fe40008000000 */
[----:B------:R-:W-:Y:S02]  /*1640*/  USEL UR6, UR6, URZ, UP0 ;  /* 0x0000003f06067287 */ /* 0x000fe40008000000 */
[----:B------:R-:W-:-:S06]  /*1650*/  ULOP3.LUT UR7, UR38, UR7, URZ, 0x3c, !UPT ;  /* 0x0000000726077292 */ /* 0x000fcc000f8e3c3f */
[----:B01----:R-:W-:Y:S01]  /*1660*/  IMAD.U32 R5, RZ, RZ, UR7 ;  /* 0x00000007ff057e24 */ /* 0x003fe2000f8e00ff */
[----:B------:R-:W-:-:S06]  /*1670*/  UMOV UR7, UR39 ;  /* 0x0000002700077c82 */ /* 0x000fcc0008000000 */
.L_x_25:
[----:B01----:R-:W-:Y:S05]  /*1680*/  @!P0 BRA `(.L_x_19) ;  /* 0x0000000000048947 */ /* 0x003fea0003800000 */
[----:B------:R-:W-:Y:S01]  /*1690*/  BPT.TRAP 0x1 ;  /* 0x000000040000795c */ /* 0x000fe20000300000 */
.L_x_19:
[----:B------:R-:W0:Y:S01]  /*16a0*/  S2UR UR9, SR_CgaCtaId ;  /* 0x00000000000979c3 */ /* 0x000e220000008800 */
[----:B------:R-:W-:Y:S01]  /*16b0*/  UMOV UR8, 0x400 ;  /* 0x0000040000087882 */ /* 0x000fe20000000000 */
[----:B------:R-:W-:Y:S01]  /*16c0*/  SHF.L.U32 R3, R5, 0x1f, RZ ;  /* 0x0000001f05037819 */ /* 0x000fe200000006ff */
[----:B0-----:R-:W-:-:S04]  /*16d0*/  ULEA UR14, UR9, UR8, 0x18 ;  /* 0x00000008090e7291 */ /* 0x001fc8000f8ec03f */
[----:B------:R-:W-:-:S09]  /*16e0*/  ULEA UR8, UR6, UR14, 0x3 ;  /* 0x0000000e06087291 */ /* 0x000fd2000f8e183f */
[----:B------:R0:W1:Y:S01]  /*16f0*/  SYNCS.PHASECHK.TRANS64.TRYWAIT P1, [UR8], R3 ;  /* 0x00000003ff0075a7 */ /* 0x0000620008020148 */
[----:B------:R-:W-:Y:S05]  /*1700*/  @!P0 BRA `(.L_x_20) ;  /* 0x0000000000048947 */ /* 0x000fea0003800000 */
[----:B------:R-:W-:Y:S01]  /*1710*/  BPT.TRAP 0x1 ;  /* 0x000000040000795c */ /* 0x000fe20000300000 */
.L_x_20:
[----:B-1----:R-:W-:Y:S05]  /*1720*/  @P1 BRA `(.L_x_21) ;  /* 0x0000000000081947 */ /* 0x002fea0003800000 */
[----:B------:R-:W1:Y:S02]  /*1730*/  SYNCS.PHASECHK.TRANS64.TRYWAIT P1, [UR8], R3 ;  /* 0x00000003ff0075a7 */ /* 0x000e640008020148 */
[----:B-1----:R-:W-:Y:S05]  /*1740*/  @!P1 BRA `(.L_x_22) ;  /* 0x000000a800f09947 */ /* 0x002fea0003800000 */
.L_x_21:
[----:B------:R-:W-:Y:S01]  /*1750*/  ULEA UR12, UR6, UR4, 0xb ;  /* 0x00000004060c7291 */ /* 0x000fe2000f8e583f */
[----:B------:R-:W-:Y:S01]  /*1760*/  WARPGROUP.ARRIVE ;  /* 0x00000000000079c5 */ /* 0x000fe20000000000 */
[----:B------:R-:W-:Y:S01]  /*1770*/  ULEA UR13, UR6, UR5, 0xa ;  /* 0x00000005060d7291 */ /* 0x000fe2000f8e503f */
[----:B------:R-:W-:Y:S01]  /*1780*/  UMOV UR9, 0x40000040 ;  /* 0x4000004000097882 */ /* 0x000fe20000000000 */
[----:B------:R-:W-:-:S03]  /*1790*/  UMOV UR11, 0x40000040 ;  /* 0x40000040000b7882 */ /* 0x000fc60000000000 */
[----:B------:R-:W-:Y:S02]  /*17a0*/  UMOV UR8, UR12 ;  /* 0x0000000c00087c82 */ /* 0x000fe40008000000 */
[----:B------:R-:W-:Y:S02]  /*17b0*/  UMOV UR10, UR13 ;  /* 0x0000000d000a7c82 */ /* 0x000fe40008000000 */
        /* <DEDUP_REMOVED lines=44> */
[----:B------:R-:W-:Y:S01]  /*1a80*/  BPT.TRAP 0x1 ;  /* 0x000000040000795c */ /* 0x000fe20000300000 */
.L_x_23:
[----:B------:R-:W-:Y:S01]  /*1a90*/  ULEA UR8, UR7, UR14, 0x3 ;  /* 0x0000000e07087291 */ /* 0x000fe2000f8e183f */
[----:B------:R-:W-:-:S03]  /*1aa0*/  ISETP.GT.U32.AND P1, PT, R19, 0x1, PT ;  /* 0x000000011300780c */ /* 0x000fc60003f24070 */
[----:B------:R-:W-:-:S04]  /*1ab0*/  UIADD3 UR8, UR8, 0x28, URZ ;  /* 0x0000002808087890 */ /* 0x000fc8000fffe03f */
[----:B------:R-:W-:-:S09]  /*1ac0*/  UPRMT UR8, URZ, 0x654, UR8 ;  /* 0x000006543f087896 */ /* 0x000fd20008000008 */
[----:B------:R-:W-:Y:S01]  /*1ad0*/  SYNCS.ARRIVE.TRANS64.RED.A1T0 RZ, [UR8], RZ ;  /* 0x000000ffffff79a7 */ /* 0x000fe20008100408 */
[----:B------:R-:W-:Y:S05]  /*1ae0*/  @P1 BRA `(.L_x_24) ;  /* 0x0000000000041947 */ /* 0x000fea0003800000 */
[----:B------:R-:W-:Y:S01]  /*1af0*/  BPT.TRAP 0x1 ;  /* 0x000000040000795c */ /* 0x000fe20000300000 */
.L_x_24:
[----:B------:R-:W-:Y:S01]  /*1b00*/  UIADD3 UR6, UR6, 0x1, URZ ;  /* 0x0000000106067890 */ /* 0x000fe2000fffe03f */
[C---:B------:R-:W-:Y:S01]  /*1b10*/  ISETP.GT.AND P1, PT, R0.reuse, 0x1, PT ;  /* 0x000000010000780c */ /* 0x040fe20003f24270 */
[----:B------:R-:W-:Y:S01]  /*1b20*/  UIADD3 UR7, UR7, 0x1, URZ ;  /* 0x0000000107077890 */ /* 0x000fe2000fffe03f */
[----:B------:R-:W-:Y:S01]  /*1b30*/  VIADD R0, R0, 0xffffffff ;  /* 0xffffffff00007836 */ /* 0x000fe20000000000 */
[----:B------:R-:W-:Y:S02]  /*1b40*/  UISETP.NE.AND UP0, UPT, UR6, 0x5, UPT ;  /* 0x000000050600788c */ /* 0x000fe4000bf05270 */
[----:B------:R-:W-:Y:S02]  /*1b50*/  UISETP.NE.AND UP1, UPT, UR7, 0x5, UPT ;  /* 0x000000050700788c */ /* 0x000fe4000bf25270 */
[----:B------:R-:W-:Y:S02]  /*1b60*/  USEL UR8, URZ, 0x1, UP0 ;  /* 0x000000013f087887 */ /* 0x000fe40008000000 */
[----:B------:R-:W-:-:S02]  /*1b70*/  USEL UR6, UR6, URZ, UP0 ;  /* 0x0000003f06067287 */ /* 0x000fc40008000000 */
[----:B------:R-:W-:Y:S02]  /*1b80*/  USEL UR7, UR7, URZ, UP1 ;  /* 0x0000003f07077287 */ /* 0x000fe40008800000 */
[----:B------:R-:W-:Y:S01]  /*1b90*/  LOP3.LUT R5, R5, UR8, RZ, 0x3c, !PT ;  /* 0x0000000805057c12 */ /* 0x000fe2000f8e3cff */
[----:B------:R-:W-:Y:S09]  /*1ba0*/  @P1 BRA `(.L_x_25) ;  /* 0xfffffff800b41947 */ /* 0x000ff2000383ffff */
.L_x_18:
[----:B------:R-:W2:Y:S02]  /*1bb0*/  LDC R0, c[0x0][0x28c] ;  /* 0x0000a300ff007b82 */ /* 0x000ea40000000800 */
[----:B--2---:R-:W-:-:S13]  /*1bc0*/  ISETP.GE.AND P1, PT, R0, 0x1, PT ;  /* 0x000000010000780c */ /* 0x004fda0003f26270 */
[----:B------:R-:W-:Y:S05]  /*1bd0*/  @!P1 BRA `(.L_x_26) ;  /* 0x0000000000489947 */ /* 0x000fea0003800000 */
[----:B------:R-:W-:Y:S05]  /*1be0*/  @!P0 BRA `(.L_x_27) ;  /* 0x0000000000048947 */ /* 0x000fea0003800000 */
[----:B------:R-:W-:Y:S01]  /*1bf0*/  BPT.TRAP 0x1 ;  /* 0x000000040000795c */ /* 0x000fe20000300000 */
.L_x_27:
[----:B------:R-:W2:Y:S01]  /*1c00*/  S2UR UR7, SR_CgaCtaId ;  /* 0x00000000000779c3 */ /* 0x000ea20000008800 */
[----:B------:R-:W-:Y:S01]  /*1c10*/  UISETP.LT.AND UP0, UPT, UR40, 0x1, UPT ;  /* 0x000000012800788c */ /* 0x000fe2000bf01270 */
[----:B------:R-:W-:-:S03]  /*1c20*/  ISETP.GT.U32.AND P0, PT, R19, 0x1, PT ;  /* 0x000000011300780c */ /* 0x000fc60003f04070 */
[----:B------:R-:W-:-:S04]  /*1c30*/  USEL UR6, UR40, 0x1, UP0 ;  /* 0x0000000128067887 */ /* 0x000fc80008000000 */
[----:B------:R-:W-:-:S04]  /*1c40*/  UIADD3 UR6, UR39, UR40, -UR6 ;  /* 0x0000002827067290 */ /* 0x000fc8000fffe806 */
[----:B------:R-:W-:-:S04]  /*1c50*/  UIMAD.WIDE.U32 UR4, UR6, -0x33333333, URZ ;  /* 0xcccccccd060478a5 */ /* 0x000fc8000f8e003f */
[----:B------:R-:W-:-:S03]  /*1c60*/  USHF.R.U32.HI UR4, URZ, 0x2, UR5 ;  /* 0x000000023f047899 */ /* 0x000fc60008011605 */
[----:B------:R-:W-:Y:S01]  /*1c70*/  UMOV UR5, 0x400 ;  /* 0x0000040000057882 */ /* 0x000fe20000000000 */
[----:B------:R-:W-:Y:S02]  /*1c80*/  UIMAD UR6, UR4, -0x5, UR6 ;  /* 0xfffffffb040678a4 */ /* 0x000fe4000f8e0206 */
[----:B--2---:R-:W-:-:S04]  /*1c90*/  ULEA UR5, UR7, UR5, 0x18 ;  /* 0x0000000507057291 */ /* 0x004fc8000f8ec03f */
[----:B------:R-:W-:-:S04]  /*1ca0*/  ULEA UR6, UR6, UR5, 0x3 ;  /* 0x0000000506067291 */ /* 0x000fc8000f8e183f */
[----:B------:R-:W-:-:S04]  /*1cb0*/  UIADD3 UR6, UR6, 0x28, URZ ;  /* 0x0000002806067890 */ /* 0x000fc8000fffe03f */
[----:B------:R-:W-:-:S09]  /*1cc0*/  UPRMT UR6, URZ, 0x654, UR6 ;  /* 0x000006543f067896 */ /* 0x000fd20008000006 */
[----:B------:R-:W-:Y:S01]  /*1cd0*/  SYNCS.ARRIVE.TRANS64.RED.A1T0 RZ, [UR6], RZ ;  /* 0x000000ffffff79a7 */ /* 0x000fe20008100406 */
[----:B------:R-:W-:Y:S05]  /*1ce0*/  @P0 BRA `(.L_x_26) ;  /* 0x0000000000040947 */ /* 0x000fea0003800000 */
[----:B------:R-:W-:Y:S01]  /*1cf0*/  BPT.TRAP 0x1 ;  /* 0x000000040000795c */ /* 0x000fe20000300000 */
.L_x_26:
[----:B------:R-:W2:Y:S01]  /*1d00*/  LDC R6, c[0x0][0x288] ;  /* 0x0000a200ff067b82 */ /* 0x000ea20000000800 */
[C---:B01----:R-:W-:Y:S01]  /*1d10*/  LOP3.LUT R4, R18.reuse, 0x60, RZ, 0xc0, !PT ;  /* 0x0000006012047812 */ /* 0x043fe200078ec0ff */
[----:B------:R-:W-:Y:S01]  /*1d20*/  IMAD.SHL.U32 R13, R153, 0x80, RZ ;  /* 0x00000080990d7824 */ /* 0x000fe200078e00ff */
[----:B------:R-:W-:Y:S01]  /*1d30*/  UIADD3 UR39, UR40, UR39, URZ ;  /* 0x0000002728277290 */ /* 0x000fe2000fffe03f */
[----:B------:R-:W-:Y:S01]  /*1d40*/  SHF.R.U32.HI R3, RZ, 0x2, R18 ;  /* 0x00000002ff037819 */ /* 0x000fe20000011612 */
[----:B------:R-:W-:Y:S01]  /*1d50*/  ULDC UR7, c[0x0][0x284] ;  /* 0x0000a10000077ab9 */ /* 0x000fe20000000800 */
[----:B------:R-:W-:Y:S01]  /*1d60*/  SHF.R.U32.HI R10, RZ, 0x1, R4 ;  /* 0x00000001ff0a7819 */ /* 0x000fe20000011604 */
[----:B------:R-:W-:Y:S01]  /*1d70*/  UISETP.GT.U32.AND UP0, UPT, UR39, 0x4, UPT ;  /* 0x000000042700788c */ /* 0x000fe2000bf04070 */
[----:B------:R-:W-:Y:S01]  /*1d80*/  LOP3.LUT R4, R18, 0x3, RZ, 0xc0, !PT ;  /* 0x0000000312047812 */ /* 0x000fe200078ec0ff */
[----:B------:R-:W-:Y:S01]  /*1d90*/  UISETP.GE.U32.AND UP1, UPT, UR40, 0x5, UPT ;  /* 0x000000052800788c */ /* 0x000fe2000bf26070 */
[----:B------:R-:W-:Y:S01]  /*1da0*/  LOP3.LUT R0, R22, 0x1, RZ, 0xc0, !PT ;  /* 0x0000000116007812 */ /* 0x000fe200078ec0ff */
[----:B------:R-:W-:Y:S01]  /*1db0*/  UISETP.LT.U32.AND UP0, UPT, UR40, 0x5, UP0 ;  /* 0x000000052800788c */ /* 0x000fe20008701070 */
[----:B------:R-:W-:Y:S01]  /*1dc0*/  SHF.L.U32 R15, R152, 0x8, RZ ;  /* 0x00000008980f7819 */ /* 0x000fe200000006ff */
[----:B------:R-:W-:Y:S01]  /*1dd0*/  ULDC.64 UR8, c[0x0][0x5d0] ;  /* 0x0001740000087ab9 */ /* 0x000fe20000000a00 */
[----:B------:R-:W-:Y:S01]  /*1de0*/  LOP3.LUT R3, R3, 0x7, RZ, 0xc0, !PT ;  /* 0x0000000703037812 */ /* 0x000fe200078ec0ff */
[----:B------:R-:W-:Y:S01]  /*1df0*/  IMAD.SHL.U32 R8, R0, 0x40, RZ ;  /* 0x0000004000087824 */ /* 0x000fe200078e00ff */
[----:B------:R-:W-:Y:S01]  /*1e00*/  SHF.R.S32.HI R21, RZ, 0x1f, R23 ;  /* 0x0000001fff157819 */ /* 0x000fe20000011417 */
[----:B------:R-:W-:Y:S01]  /*1e10*/  UIMAD.WIDE.U32 UR4, UR39, -0x33333333, URZ ;  /* 0xcccccccd270478a5 */ /* 0x000fe2000f8e003f */
[--C-:B------:R-:W-:Y:S01]  /*1e20*/  IADD3 R5, RZ, -R10, -R3.reuse ;  /* 0x8000000aff057210 */ /* 0x100fe20007ffe803 */
[----:B------:R-:W-:Y:S01]  /*1e30*/  USEL UR6, URZ, 0x1, !UP0 ;  /* 0x000000013f067887 */ /* 0x000fe2000c000000 */
[----:B------:R-:W-:Y:S01]  /*1e40*/  LOP3.LUT R3, R8, 0x40, R3, 0xe2, !PT ;  /* 0x0000004008037812 */ /* 0x000fe200078ee203 */
[----:B------:R-:W-:Y:S01]  /*1e50*/  IMAD.WIDE R8, R152, 0x100, RZ ;  /* 0x0000010098087825 */ /* 0x000fe200078e02ff */
[----:B------:R-:W-:Y:S01]  /*1e60*/  USHF.R.U32.HI UR4, URZ, 0x2, UR5 ;  /* 0x000000023f047899 */ /* 0x000fe20008011605 */
[----:B--2---:R-:W-:-:S02]  /*1e70*/  ISETP.GE.AND P0, PT, R13, R6, PT ;  /* 0x000000060d00720c */ /* 0x004fc40003f06270 */
[----:B------:R-:W-:Y:S01]  /*1e80*/  IMAD R12, R4, -0x2, R6 ;  /* 0xfffffffe040c7824 */ /* 0x000fe200078e0206 */
[----:B------:R-:W-:Y:S01]  /*1e90*/  ULOP3.LUT UR38, UR38, UR6, URZ, 0x3c, !UPT ;  /* 0x0000000626267292 */ /* 0x000fe2000f8e3c3f */
[----:B------:R-:W-:Y:S01]  /*1ea0*/  IMAD.SHL.U32 R6, R18, 0x2, RZ ;  /* 0x0000000212067824 */ /* 0x000fe200078e00ff */
[----:B------:R-:W-:Y:S01]  /*1eb0*/  ISETP.GE.OR P0, PT, R15, UR7, P0 ;  /* 0x000000070f007c0c */ /* 0x000fe20008706670 */
[----:B------:R-:W-:Y:S01]  /*1ec0*/  IMAD R4, R21, UR8, RZ ;  /* 0x0000000815047c24 */ /* 0x000fe2000f8e02ff */
[----:B------:R-:W-:Y:S01]  /*1ed0*/  LOP3.LUT R153, R8, R3, R10, 0xfe, !PT ;  /* 0x0000000308997212 */ /* 0x000fe200078efe0a */
[----:B------:R-:W-:Y:S01]  /*1ee0*/  IMAD R0, R0, -0x40, R5 ;  /* 0xffffffc000007824 */ /* 0x000fe200078e0205 */
[----:B------:R-:W-:Y:S01]  /*1ef0*/  LOP3.LUT R6, R13, 0x6, R6, 0xf8, !PT ;  /* 0x000000060d067812 */ /* 0x000fe200078ef806 */
[----:B------:R-:W-:Y:S01]  /*1f00*/  IMAD R11, R23, UR9, R4 ;  /* 0x00000009170b7c24 */ /* 0x000fe2000f8e0204 */
[----:B------:R-:W-:Y:S01]  /*1f10*/  UIMAD UR39, UR4, -0x5, UR39 ;  /* 0xfffffffb042778a4 */ /* 0x000fe2000f8e0227 */
[----:B------:R-:W-:Y:S01]  /*1f20*/  IMAD.MOV.U32 R152, RZ, RZ, -0x1 ;  /* 0xffffffffff987424 */ /* 0x000fe200078e00ff */
[----:B------:R-:W-:Y:S01]  /*1f30*/  SHF.R.S32.HI R7, RZ, 0x1f, R6 ;  /* 0x0000001fff077819 */ /* 0x000fe20000011406 */
[----:B------:R-:W-:Y:S01]  /*1f40*/  @UP1 ULOP3.LUT UR38, UR38, 0x1, UR4, 0x78, !UPT ;  /* 0x0000000126261892 */ /* 0x000fe2000f8e7804 */
[----:B------:R-:W-:Y:S01]  /*1f50*/  IADD3 R3, -R15, UR7, R0 ;  /* 0x000000070f037c10 */ /* 0x000fe2000fffe100 */
[----:B------:R-:W-:-:S02]  /*1f60*/  IMAD.IADD R0, R12, 0x1, -R13 ;  /* 0x000000010c007824 */ /* 0x000fc400078e0a0d */
[----:B------:R-:W-:-:S04]  /*1f70*/  IMAD.WIDE.U32 R4, R23, UR8, R6 ;  /* 0x0000000817047c25 */ /* 0x000fc8000f8e0006 */
[----:B------:R-:W-:Y:S02]  /*1f80*/  IMAD.IADD R11, R5, 0x1, R11 ;  /* 0x00000001050b7824 */ /* 0x000fe400078e020b */
[----:B------:R-:W-:Y:S01]  /*1f90*/  IMAD.MOV.U32 R10, RZ, RZ, R4 ;  /* 0x000000ffff0a7224 */ /* 0x000fe200078e0004 */
[----:B------:R-:W-:Y:S06]  /*1fa0*/  @P0 BRA `(.L_x_28) ;  /* 0x00000084006c0947 */ /* 0x000fec0003800000 */
[----:B------:R-:W0:Y:S01]  /*1fb0*/  LDC.64 R4, c[0x0][0x5c8] ;  /* 0x00017200ff047b82 */ /* 0x000e220000000a00 */
[----:B-----5:R-:W-:Y:S01]  /*1fc0*/  FSETP.NEU.AND P0, PT, R155, RZ, PT ;  /* 0x000000ff9b00720b */ /* 0x020fe20003f0d000 */
[----:B------:R-:W-:Y:S01]  /*1fd0*/  BSSY B0, `(.L_x_28) ;  /* 0x0000858000007945 */ /* 0x000fe20003800000 */
[----:B------:R-:W-:-:S04]  /*1fe0*/  ISETP.GT.AND P3, PT, R3, RZ, PT ;  /* 0x000000ff0300720c */ /* 0x000fc80003f64270 */
[----:B------:R-:W-:Y:S01]  /*1ff0*/  ISETP.GT.AND P1, PT, R0, RZ, P3 ;  /* 0x000000ff0000720c */ /* 0x000fe20001f24270 */
[-C--:B0-----:R-:W-:Y:S02]  /*2000*/  IMAD R12, R9, R4.reuse, RZ ;  /* 0x00000004090c7224 */ /* 0x081fe400078e02ff */
[----:B------:R-:W-:-:S04]  /*2010*/  IMAD.WIDE.U32 R166, R153, R4, R10 ;  /* 0x0000000499a67225 */ /* 0x000fc800078e000a */
[----:B------:R-:W-:-:S04]  /*2020*/  IMAD R11, R153, R5, R12 ;  /* 0x00000005990b7224 */ /* 0x000fc800078e020c */
[----:B------:R-:W-:Y:S01]  /*2030*/  IMAD.IADD R169, R167, 0x1, R11 ;  /* 0x00000001a7a97824 */ /* 0x000fe200078e020b */
[----:B------:R-:W-:Y:S06]  /*2040*/  @!P0 BRA `(.L_x_29) ;  /* 0x00000060000c8947 */ /* 0x000fec0003800000 */
[----:B------:R-:W0:Y:S01]  /*2050*/  LDC.64 R12, c[0x0][0x5b8] ;  /* 0x00016e00ff0c7b82 */ /* 0x000e220000000a00 */
[----:B------:R-:W-:-:S07]  /*2060*/  ULDC.64 UR4, c[0x0][0x5c0] ;  /* 0x0001700000047ab9 */ /* 0x000fce0000000a00 */
[----:B------:R-:W1:Y:S08]  /*2070*/  LDC.64 R14, c[0x0][0x5b0] ;  /* 0x00016c00ff0e7b82 */ /* 0x000e700000000a00 */
[----:B------:R-:W2:Y:S01]  /*2080*/  LDC.64 R10, c[0x0][0x5a8] ;  /* 0x00016a00ff0a7b82 */ /* 0x000ea20000000a00 */
[----:B0-----:R-:W-:-:S04]  /*2090*/  IMAD R20, R21, R12, RZ ;  /* 0x0000000c15147224 */ /* 0x001fc800078e02ff */
[C---:B------:R-:W-:Y:S02]  /*20a0*/  IMAD R13, R23.reuse, R13, R20 ;  /* 0x0000000d170d7224 */ /* 0x040fe400078e0214 */
[----:B------:R-:W-:-:S04]  /*20b0*/  IMAD.WIDE.U32 R20, R23, R12, R6 ;  /* 0x0000000c17147225 */ /* 0x000fc800078e0006 */
[----:B-1----:R-:W-:Y:S02]  /*20c0*/  IMAD R156, R9, R14, RZ ;  /* 0x0000000e099c7224 */ /* 0x002fe400078e02ff */
[----:B------:R-:W-:Y:S02]  /*20d0*/  IMAD.IADD R157, R21, 0x1, R13 ;  /* 0x00000001159d7824 */ /* 0x000fe400078e020d */
[----:B------:R-:W-:Y:S02]  /*20e0*/  IMAD R167, R153, R15, R156 ;  /* 0x0000000f99a77224 */ /* 0x000fe400078e029c */
[----:B------:R-:W-:-:S04]  /*20f0*/  IMAD.MOV.U32 R156, RZ, RZ, R20 ;  /* 0x000000ffff9c7224 */ /* 0x000fc800078e0014 */
[----:B------:R-:W-:-:S04]  /*2100*/  IMAD.WIDE.U32 R158, R153, R14, R156 ;  /* 0x0000000e999e7225 */ /* 0x000fc800078e009c */
[----:B------:R-:W-:Y:S01]  /*2110*/  IMAD.IADD R159, R159, 0x1, R167 ;  /* 0x000000019f9f7824 */ /* 0x000fe200078e02a7 */
[----:B--2---:R-:W-:-:S04]  /*2120*/  LEA R160, P0, R158, R10, 0x1 ;  /* 0x0000000a9ea07211 */ /* 0x004fc800078008ff */
[----:B------:R-:W-:-:S05]  /*2130*/  LEA.HI.X R161, R158, R11, R159, 0x1, P0 ;  /* 0x0000000b9ea17211 */ /* 0x000fca00000f0c9f */
[----:B------:R-:W2:Y:S01]  /*2140*/  @P1 LDG.E.LTC128B.U16 R165, desc[UR36][R160.64] ;  /* 0x00000024a0a51981 */ /* 0x000ea2000c1e1520 */
[----:B------:R-:W-:Y:S01]  /*2150*/  IMAD.WIDE.U32 R162, R153, R14, R6 ;  /* 0x0000000e99a27225 */ /* 0x000fe200078e0006 */
[----:B------:R-:W-:Y:S01]  /*2160*/  ISETP.GT.AND P2, PT, R0, 0x1, P3 ;  /* 0x000000010000780c */ /* 0x000fe20001f44270 */
[----:B------:R-:W-:Y:S03]  /*2170*/  BSSY B1, `(.L_x_30) ;  /* 0x0000012000017945 */ /* 0x000fe60003800000 */
[----:B------:R-:W-:-:S03]  /*2180*/  IADD3 R163, R167, R163, RZ ;  /* 0x000000a3a7a37210 */ /* 0x000fc60007ffe0ff */
[----:B------:R-:W-:-:S04]  /*2190*/  IMAD.WIDE.U32 R162, R23, R12, R162 ;  /* 0x0000000c17a27225 */ /* 0x000fc800078e00a2 */
[----:B--2---:R-:W-:-:S04]  /*21a0*/  IMAD.U32 R158, R165, 0x10000, RZ ;  /* 0x00010000a59e7824 */ /* 0x004fc800078e00ff */
[----:B------:R-:W-:Y:S01]  /*21b0*/  FMUL R159, R158, R155 ;  /* 0x0000009b9e9f7220 */ /* 0x000fe20000400000 */
[----:B------:R-:W-:-:S03]  /*21c0*/  LEA R158, P0, R166, UR4, 0x1 ;  /* 0x00000004a69e7c11 */ /* 0x000fc6000f8008ff */
[----:B------:R-:W-:Y:S01]  /*21d0*/  FFMA R159, R88, R154, R159 ;  /* 0x0000009a589f7223 */ /* 0x000fe2000000009f */
[----:B------:R-:W-:-:S04]  /*21e0*/  IMAD.IADD R88, R13, 0x1, R163 ;  /* 0x000000010d587824 */ /* 0x000fc800078e02a3 */
[----:B------:R-:W-:Y:S02]  /*21f0*/  F2FP.BF16.F32.PACK_AB R161, RZ, R159 ;  /* 0x0000009fffa1723e */ /* 0x000fe400000010ff */
[----:B------:R-:W-:Y:S02]  /*2200*/  LEA.HI.X R159, R166, UR5, R169, 0x1, P0 ;  /* 0x00000005a69f7c11 */ /* 0x000fe400080f0ca9 */
[----:B------:R-:W-:Y:S02]  /*2210*/  PRMT R163, R161, 0x7610, R163 ;  /* 0x00007610a1a37816 */ /* 0x000fe400000000a3 */
[----:B------:R-:W-:-:S03]  /*2220*/  LEA R160, P0, R162, R10, 0x1 ;  /* 0x0000000aa2a07211 */ /* 0x000fc600078008ff */
[----:B------:R0:W-:Y:S01]  /*2230*/  @P1 STG.E.U16 desc[UR36][R158.64], R163 ;  /* 0x000000a39e001986 */ /* 0x0001e2000c101524 */
[----:B------:R-:W-:Y:S01]  /*2240*/  LEA.HI.X R161, R162, R11, R88, 0x1, P0 ;  /* 0x0000000ba2a17211 */ /* 0x000fe200000f0c58 */
[C---:B------:R-:W-:Y:S01]  /*2250*/  IMAD.SHL.U32 R162, R14.reuse, 0x8, RZ ;  /* 0x000000080ea27824 */ /* 0x040fe200078e00ff */
[----:B0-----:R-:W-:Y:S01]  /*2260*/  SHF.L.U64.HI R163, R14, 0x3, R15 ;  /* 0x000000030ea37819 */ /* 0x001fe2000001020f */
[----:B------:R-:W-:Y:S06]  /*2270*/  @!P2 BRA `(.L_x_31) ;  /* 0x000000000004a947 */ /* 0x000fec0003800000 */
[----:B------:R0:W5:Y:S02]  /*2280*/  LDG.E.LTC128B.U16 R165, desc[UR36][R160.64+0x2] ;  /* 0x00000224a0a57981 */ /* 0x000164000c1e1520 */
.L_x_31:
[----:B------:R-:W-:Y:S05]  /*2290*/  BSYNC B1 ;  /* 0x0000000000017941 */ /* 0x000fea0003800000 */
.L_x_30:
[----:B-----5:R-:W-:Y:S01]  /*22a0*/  IMAD.U32 R88, R165, 0x10000, RZ ;  /* 0x00010000a5587824 */ /* 0x020fe200078e00ff */
[----:B------:R-:W-:Y:S01]  /*22b0*/  ISETP.GT.AND P0, PT, R3, 0x8, PT ;  /* 0x000000080300780c */ /* 0x000fe20003f04270 */
[----:B------:R-:W-:Y:S01]  /*22c0*/  IMAD.WIDE.U32 R170, R153, R14, R162 ;  /* 0x0000000e99aa7225 */ /* 0x000fe200078e00a2 */
[----:B------:R-:W-:-:S03]  /*22d0*/  PRMT R172, R165, 0x7610, R172 ;  /* 0x00007610a5ac7816 */ /* 0x000fc600000000ac */
[----:B------:R-:W-:Y:S01]  /*22e0*/  FMUL R88, R88, R155 ;  /* 0x0000009b58587220 */ /* 0x000fe20000400000 */
[----:B------:R-:W-:Y:S01]  /*22f0*/  ISETP.GT.AND P1, PT, R0, RZ, P0 ;  /* 0x000000ff0000720c */ /* 0x000fe20000724270 */
[----:B------:R-:W-:Y:S01]  /*2300*/  IMAD.IADD R169, R167, 0x1, R171 ;  /* 0x00000001a7a97824 */ /* 0x000fe200078e02ab */
[----:B------:R-:W-:Y:S01]  /*2310*/  IADD3 R166, P4, R20, R170, RZ ;  /* 0x000000aa14a67210 */ /* 0x000fe20007f9e0ff */
[----:B------:R-:W-:-:S04]  /*2320*/  FFMA R89, R89, R154, R88 ;  /* 0x0000009a59597223 */ /* 0x000fc80000000058 */
[----:B------:R-:W-:Y:S01]  /*2330*/  IMAD.X R167, R169, 0x1, R157, P4 ;  /* 0x00000001a9a77824 */ /* 0x000fe200020e069d */
[----:B------:R-:W-:Y:S02]  /*2340*/  F2FP.BF16.F32.PACK_AB R168, RZ, R89 ;  /* 0x00000059ffa8723e */ /* 0x000fe400000010ff */
[----:B------:R-:W-:Y:S02]  /*2350*/  LEA R88, P4, R166, R10, 0x1 ;  /* 0x0000000aa6587211 */ /* 0x000fe400078808ff */
[----:B------:R-:W-:Y:S02]  /*2360*/  PRMT R171, R168, 0x7610, R171 ;  /* 0x00007610a8ab7816 */ /* 0x000fe400000000ab */
[----:B------:R-:W-:-:S03]  /*2370*/  LEA.HI.X R89, R166, R11, R167, 0x1, P4 ;  /* 0x0000000ba6597211 */ /* 0x000fc600020f0ca7 */
[----:B------:R1:W-:Y:S04]  /*2380*/  @P2 STG.E.U16 desc[UR36][R158.64+0x2], R171 ;  /* 0x000002ab9e002986 */ /* 0x0003e8000c101524 */
[----:B------:R2:W3:Y:S01]  /*2390*/  @P1 LDG.E.LTC128B.U16 R172, desc[UR36][R88.64] ;  /* 0x0000002458ac1981 */ /* 0x0004e2000c1e1520 */
[----:B------:R-:W-:Y:S01]  /*23a0*/  IMAD.SHL.U32 R165, R4, 0x10, RZ ;  /* 0x0000001004a57824 */ /* 0x000fe200078e00ff */
[----:B------:R-:W-:Y:S01]  /*23b0*/  IADD3 R170, P2, R6, R170, RZ ;  /* 0x000000aa06aa7210 */ /* 0x000fe20007f5e0ff */
[----:B------:R-:W-:Y:S03]  /*23c0*/  BSSY B1, `(.L_x_32) ;  /* 0x0000011000017945 */ /* 0x000fe60003800000 */
[----:B------:R-:W-:Y:S01]  /*23d0*/  IADD3 R168, P4, R165, R158, RZ ;  /* 0x0000009ea5a87210 */ /* 0x000fe20007f9e0ff */
[----:B-1----:R-:W-:Y:S01]  /*23e0*/  IMAD.X R171, R7, 0x1, R169, P2 ;  /* 0x0000000107ab7824 */ /* 0x002fe200010e06a9 */
[----:B------:R-:W-:Y:S01]  /*23f0*/  ISETP.GT.AND P2, PT, R0, 0x1, P0 ;  /* 0x000000010000780c */ /* 0x000fe20000744270 */
[----:B------:R-:W-:-:S03]  /*2400*/  IMAD.WIDE.U32 R170, R23, R12, R170 ;  /* 0x0000000c17aa7225 */ /* 0x000fc600078e00aa */
[----:B--2---:R-:W-:Y:S01]  /*2410*/  LEA R88, P5, R170, R10, 0x1 ;  /* 0x0000000aaa587211 */ /* 0x004fe200078a08ff */
[----:B---3--:R-:W-:-:S04]  /*2420*/  IMAD.U32 R166, R172, 0x10000, RZ ;  /* 0x00010000aca67824 */ /* 0x008fc800078e00ff */
[----:B------:R-:W-:Y:S01]  /*2430*/  FMUL R167, R166, R155 ;  /* 0x0000009ba6a77220 */ /* 0x000fe20000400000 */
[----:B------:R-:W-:-:S03]  /*2440*/  IMAD.IADD R166, R13, 0x1, R171 ;  /* 0x000000010da67824 */ /* 0x000fc600078e02ab */
[----:B------:R-:W-:Y:S01]  /*2450*/  FFMA R90, R90, R154, R167 ;  /* 0x0000009a5a5a7223 */ /* 0x000fe200000000a7 */
[----:B------:R-:W-:Y:S02]  /*2460*/  SHF.L.U64.HI R167, R4, 0x4, R5 ;  /* 0x0000000404a77819 */ /* 0x000fe40000010205 */
[----:B------:R-:W-:Y:S02]  /*2470*/  LEA.HI.X R89, R170, R11, R166, 0x1, P5 ;  /* 0x0000000baa597211 */ /* 0x000fe400028f0ca6 */
[----:B------:R-:W-:Y:S02]  /*2480*/  F2FP.BF16.F32.PACK_AB R90, RZ, R90 ;  /* 0x0000005aff5a723e */ /* 0x000fe400000010ff */
[----:B------:R-:W-:-:S05]  /*2490*/  IADD3.X R169, R167, R159, RZ, P4, !PT ;  /* 0x0000009fa7a97210 */ /* 0x000fca00027fe4ff */
[----:B------:R1:W-:Y:S01]  /*24a0*/  @P1 STG.E.U16 desc[UR36][R168.64], R90 ;  /* 0x0000005aa8001986 */ /* 0x0003e2000c101524 */
[----:B------:R-:W-:Y:S05]  /*24b0*/  @!P2 BRA `(.L_x_33) ;  /* 0x000000000004a947 */ /* 0x000fea0003800000 */
[----:B------:R2:W5:Y:S02]  /*24c0*/  LDG.E.LTC128B.U16 R172, desc[UR36][R88.64+0x2] ;  /* 0x0000022458ac7981 */ /* 0x000564000c1e1520 */
.L_x_33:
[----:B------:R-:W-:Y:S05]  /*24d0*/  BSYNC B1 ;  /* 0x0000000000017941 */ /* 0x000fea0003800000 */
.L_x_32:
[----:B-1---5:R-:W-:Y:S01]  /*24e0*/  IMAD.U32 R90, R172, 0x10000, RZ ;  /* 0x00010000ac5a7824 */ /* 0x022fe200078e00ff */
[----:B------:R-:W-:Y:S01]  /*24f0*/  ISETP.GT.AND P1, PT, R0, 0x8, P3 ;  /* 0x000000080000780c */ /* 0x000fe20001f24270 */
[----:B------:R-:W-:Y:S02]  /*2500*/  BSSY B1, `(.L_x_34) ;  /* 0x000000a000017945 */ /* 0x000fe40003800000 */
[----:B------:R-:W-:-:S04]  /*2510*/  FMUL R90, R90, R155 ;  /* 0x0000009b5a5a7220 */ /* 0x000fc80000400000 */
[----:B------:R-:W-:Y:S01]  /*2520*/  FFMA R90, R91, R154, R90 ;  /* 0x0000009a5b5a7223 */ /* 0x000fe2000000005a */
[----:B------:R-:W-:-:S04]  /*2530*/  @P2 IMAD.MOV.U32 R91, RZ, RZ, R169 ;  /* 0x000000ffff5b2224 */ /* 0x000fc800078e00a9 */
[----:B------:R-:W-:-:S04]  /*2540*/  F2FP.BF16.F32.PACK_AB R90, RZ, R90 ;  /* 0x0000005aff5a723e */ /* 0x000fc800000010ff */
[----:B------:R-:W-:Y:S01]  /*2550*/  PRMT R166, R90, 0x7610, R166 ;  /* 0x000076105aa67816 */ /* 0x000fe200000000a6 */
[----:B------:R-:W-:-:S05]  /*2560*/  @P2 IMAD.MOV.U32 R90, RZ, RZ, R168 ;  /* 0x000000ffff5a2224 */ /* 0x000fca00078e00a8 */
[----:B------:R1:W-:Y:S01]  /*2570*/  @P2 STG.E.U16 desc[UR36][R90.64+0x2], R166 ;  /* 0x000002a65a002986 */ /* 0x0003e2000c101524 */
[----:B------:R-:W-:Y:S05]  /*2580*/  @!P1 BRA `(.L_x_35) ;  /* 0x0000000000049947 */ /* 0x000fea0003800000 */
[----:B------:R3:W5:Y:S02]  /*2590*/  LDG.E.LTC128B.U16 R172, desc[UR36][R160.64+0x10] ;  /* 0x00001024a0ac7981 */ /* 0x000764000c1e1520 */
.L_x_35:
[----:B------:R-:W-:Y:S05]  /*25a0*/  BSYNC B1 ;  /* 0x0000000000017941 */ /* 0x000fea0003800000 */
.L_x_34:
[----:B-1---5:R-:W-:Y:S01]  /*25b0*/  IMAD.U32 R90, R172, 0x10000, RZ ;  /* 0x00010000ac5a7824 */ /* 0x022fe200078e00ff */
[----:B------:R-:W-:Y:S01]  /*25c0*/  ISETP.GT.AND P2, PT, R0, 0x9, P3 ;  /* 0x000000090000780c */ /* 0x000fe20001f44270 */
[----:B------:R-:W-:Y:S02]  /*25d0*/  BSSY B1, `(.L_x_36) ;  /* 0x000000a000017945 */ /* 0x000fe40003800000 */
[----:B------:R-:W-:Y:S01]  /*25e0*/  FMUL R91, R90, R155 ;  /* 0x0000009b5a5b7220 */ /* 0x000fe20000400000 */
[----:B------:R-:W-:-:S03]  /*25f0*/  @P1 IMAD.MOV.U32 R90, RZ, RZ, R158 ;  /* 0x000000ffff5a1224 */ /* 0x000fc600078e009e */
[----:B------:R-:W-:-:S05]  /*2600*/  FFMA R91, R92, R154, R91 ;  /* 0x0000009a5c5b7223 */ /* 0x000fca000000005b */
[----:B------:R-:W-:-:S04]  /*2610*/  F2FP.BF16.F32.PACK_AB R91, RZ, R91 ;  /* 0x0000005bff5b723e */ /* 0x000fc800000010ff */
[----:B------:R-:W-:Y:S01]  /*2620*/  PRMT R92, R91, 0x7610, R92 ;  /* 0x000076105b5c7816 */ /* 0x000fe2000000005c */
[----:B------:R-:W-:-:S05]  /*2630*/  @P1 IMAD.MOV.U32 R91, RZ, RZ, R159 ;  /* 0x000000ffff5b1224 */ /* 0x000fca00078e009f */
[----:B------:R1:W-:Y:S01]  /*2640*/  @P1 STG.E.U16 desc[UR36][R90.64+0x10], R92 ;  /* 0x0000105c5a001986 */ /* 0x0003e2000c101524 */
[----:B------:R-:W-:Y:S05]  /*2650*/  @!P2 BRA `(.L_x_37) ;  /* 0x000000000004a947 */ /* 0x000fea0003800000 */
[----:B------:R4:W5:Y:S02]  /*2660*/  LDG.E.LTC128B.U16 R172, desc[UR36][R160.64+0x12] ;  /* 0x00001224a0ac7981 */ /* 0x000964000c1e1520 */
.L_x_37:
[----:B------:R-:W-:Y:S05]  /*2670*/  BSYNC B1 ;  /* 0x0000000000017941 */ /* 0x000fea0003800000 */
.L_x_36:
[----:B-1---5:R-:W-:Y:S01]  /*2680*/  IMAD.U32 R90, R172, 0x10000, RZ ;  /* 0x00010000ac5a7824 */ /* 0x022fe200078e00ff */
[----:B------:R-:W-:Y:S01]  /*2690*/  ISETP.GT.AND P1, PT, R0, 0x8, P0 ;  /* 0x000000080000780c */ /* 0x000fe20000724270 */
[----:B------:R-:W-:Y:S01]  /*26a0*/  @P2 IMAD.MOV.U32 R91, RZ, RZ, R159 ;  /* 0x000000ffff5b2224 */ /* 0x000fe200078e009f */
[----:B------:R-:W-:Y:S01]  /*26b0*/  BSSY B1, `(.L_x_38) ;  /* 0x0000009000017945 */ /* 0x000fe20003800000 */
[----:B------:R-:W-:-:S04]  /*26c0*/  FMUL R90, R90, R155 ;  /* 0x0000009b5a5a7220 */ /* 0x000fc80000400000 */
[----:B------:R-:W-:-:S05]  /*26d0*/  FFMA R90, R93, R154, R90 ;  /* 0x0000009a5d5a7223 */ /* 0x000fca000000005a */
[----:B------:R-:W-:-:S04]  /*26e0*/  F2FP.BF16.F32.PACK_AB R90, RZ, R90 ;  /* 0x0000005aff5a723e */ /* 0x000fc800000010ff */
[----:B------:R-:W-:Y:S01]  /*26f0*/  PRMT R92, R90, 0x7610, R92 ;  /* 0x000076105a5c7816 */ /* 0x000fe2000000005c */
[----:B------:R-:W-:-:S05]  /*2700*/  @P2 IMAD.MOV.U32 R90, RZ, RZ, R158 ;  /* 0x000000ffff5a2224 */ /* 0x000fca00078e009e */
[----:B------:R1:W-:Y:S01]  /*2710*/  @P2 STG.E.U16 desc[UR36][R90.64+0x12], R92 ;  /* 0x0000125c5a002986 */ /* 0x0003e2000c101524 */
[----:B------:R-:W-:Y:S05]  /*2720*/  @!P1 BRA `(.L_x_39) ;  /* 0x0000000000049947 */ /* 0x000fea0003800000 */
[----:B------:R0:W5:Y:S02]  /*2730*/  LDG.E.LTC128B.U16 R172, desc[UR36][R88.64+0x10] ;  /* 0x0000102458ac7981 */ /* 0x000164000c1e1520 */
.L_x_39:
[----:B------:R-:W-:Y:S05]  /*2740*/  BSYNC B1 ;  /* 0x0000000000017941 */ /* 0x000fea0003800000 */
.L_x_38:
[----:B-1---5:R-:W-:Y:S01]  /*2750*/  SHF.L.U32 R90, R172, 0x10, RZ ;  /* 0x00000010ac5a7819 */ /* 0x022fe200000006ff */
[----:B------:R-:W-:Y:S01]  /*2760*/  BSSY B1, `(.L_x_40) ;  /* 0x000000b000017945 */ /* 0x000fe20003800000 */
[----:B------:R-:W-:-:S03]  /*2770*/  ISETP.GT.AND P2, PT, R0, 0x9, P0 ;  /* 0x000000090000780c */ /* 0x000fc60000744270 */
        /* <DEDUP_REMOVED lines=9> */
.L_x_41:
[----:B------:R-:W-:Y:S05]  /*2810*/  BSYNC B1 ;  /* 0x0000000000017941 */ /* 0x000fea0003800000 */
.L_x_40:
        /* <DEDUP_REMOVED lines=12> */
.L_x_43:
[----:B------:R-:W-:Y:S05]  /*28e0*/  BSYNC B1 ;  /* 0x0000000000017941 */ /* 0x000fea0003800000 */
.L_x_42:
        /* <DEDUP_REMOVED lines=12> */
.L_x_45:
[----:B------:R-:W-:Y:S05]  /*29b0*/  BSYNC B1 ;  /* 0x0000000000017941 */ /* 0x000fea0003800000 */
.L_x_44:
[----:B-1---5:R-:W-:Y:S01]  /*29c0*/  IMAD.U32 R90, R172, 0x10000, RZ ;  /* 0x00010000ac5a7824 */ /* 0x022fe200078e00ff */
[----:B------:R-:W-:Y:S01]  /*29d0*/  ISETP.GT.AND P1, PT, R0, 0x10, P0 ;  /* 0x000000100000780c */ /* 0x000fe20000724270 */
[----:B------:R-:W-:Y:S01]  /*29e0*/  @P2 IMAD.MOV.U32 R91, RZ, RZ, R159 ;  /* 0x000000ffff5b2224 */ /* 0x000fe200078e009f */
[----:B------:R-:W-:Y:S01]  /*29f0*/  BSSY B1, `(.L_x_46) ;  /* 0x0000009000017945 */ /* 0x000fe20003800000 */
[----:B------:R-:W-:-:S04]  /*2a00*/  FMUL R90, R90, R155 ;  /* 0x0000009b5a5a7220 */ /* 0x000fc80000400000 */
[----:B------:R-:W-:-:S05]  /*2a10*/  FFMA R90, R97, R154, R90 ;  /* 0x0000009a615a7223 */ /* 0x000fca000000005a */
[----:B------:R-:W-:-:S04]  /*2a20*/  F2FP.BF16.F32.PACK_AB R90, RZ, R90 ;  /* 0x0000005aff5a723e */ /* 0x000fc800000010ff */
[----:B------:R-:W-:Y:S02]  /*2a30*/  PRMT R92, R90, 0x7610, R92 ;  /* 0x000076105a5c7816 */ /* 0x000fe4000000005c */
[----:B------:R-:W-:-:S05]  /*2a40*/  @P2 MOV R90, R158 ;  /* 0x0000009e005a2202 */ /* 0x000fca0000000f00 */
[----:B------:R1:W-:Y:S01]  /*2a50*/  @P2 STG.E.U16 desc[UR36][R90.64+0x22], R92 ;  /* 0x0000225c5a002986 */ /* 0x0003e2000c101524 */
[----:B------:R-:W-:Y:S05]  /*2a60*/  @!P1 BRA `(.L_x_47) ;  /* 0x0000000000049947 */ /* 0x000fea0003800000 */
[----:B------:R0:W5:Y:S02]  /*2a70*/  LDG.E.LTC128B.U16 R172, desc[UR36][R88.64+0x20] ;  /* 0x0000202458ac7981 */ /* 0x000164000c1e1520 */
.L_x_47:
[----:B------:R-:W-:Y:S05]  /*2a80*/  BSYNC B1 ;  /* 0x0000000000017941 */ /* 0x000fea0003800000 */
.L_x_46:
        /* <DEDUP_REMOVED lines=12> */
.L_x_49:
[----:B------:R-:W-:Y:S05]  /*2b50*/  BSYNC B1 ;  /* 0x0000000000017941 */ /* 0x000fea0003800000 */
.L_x_48:
        /* <DEDUP_REMOVED lines=12> */
.L_x_51:
[----:B------:R-:W-:Y:S05]  /*2c20*/  BSYNC B1 ;  /* 0x0000000000017941 */ /* 0x000fea0003800000 */
.L_x_50:
[----:B-1---5:R-:W-:Y:S01]  /*2c30*/  IMAD.U32 R90, R172, 0x10000, RZ ;  /* 0x00010000ac5a7824 */ /* 0x022fe200078e00ff */
[----:B------:R-:W-:Y:S01]  /*2c40*/  ISETP.GT.AND P2, PT, R0, 0x19, P3 ;  /* 0x000000190000780c */ /* 0x000fe20001f44270 */
[----:B------:R-:W-:Y:S02]  /*2c50*/  BSSY B1, `(.L_x_52) ;  /* 0x000000a000017945 */ /* 0x000fe40003800000 */
[----:B------:R-:W-:Y:S01]  /*2c60*/  FMUL R91, R90, R155 ;  /* 0x0000009b5a5b7220 */ /* 0x000fe20000400000 */
[----:B------:R-:W-:-:S03]  /*2c70*/  @P1 IMAD.MOV.U32 R90, RZ, RZ, R158 ;  /* 0x000000ffff5a1224 */ /* 0x000fc600078e009e */
[----:B------:R-:W-:-:S05]  /*2c80*/  FFMA R91, R100, R154, R91 ;  /* 0x0000009a645b7223 */ /* 0x000fca000000005b */
[----:B------:R-:W-:-:S04]  /*2c90*/  F2FP.BF16.F32.PACK_AB R91, RZ, R91 ;  /* 0x0000005bff5b723e */ /* 0x000fc800000010ff */
[----:B------:R-:W-:Y:S02]  /*2ca0*/  PRMT R92, R91, 0x7610, R92 ;  /* 0x000076105b5c7816 */ /* 0x000fe4000000005c */
[----:B------:R-:W-:-:S05]  /*2cb0*/  @P1 MOV R91, R159 ;  /* 0x0000009f005b1202 */ /* 0x000fca0000000f00 */
[----:B------:R1:W-:Y:S01]  /*2cc0*/  @P1 STG.E.U16 desc[UR36][R90.64+0x30], R92 ;  /* 0x0000305c5a001986 */ /* 0x0003e2000c101524 */
[----:B------:R-:W-:Y:S05]  /*2cd0*/  @!P2 BRA `(.L_x_53) ;  /* 0x000000000004a947 */ /* 0x000fea0003800000 */
[----:B------:R0:W5:Y:S02]  /*2ce0*/  LDG.E.LTC128B.U16 R172, desc[UR36][R160.64+0x32] ;  /* 0x00003224a0ac7981 */ /* 0x000164000c1e1520 */
.L_x_53:
[----:B------:R-:W-:Y:S05]  /*2cf0*/  BSYNC B1 ;  /* 0x0000000000017941 */ /* 0x000fea0003800000 */
.L_x_52:
        /* <DEDUP_REMOVED lines=12> */
.L_x_55:
[----:B------:R-:W-:Y:S05]  /*2dc0*/  BSYNC B1 ;  /* 0x0000000000017941 */ /* 0x000fea0003800000 */
.L_x_54:
        /* <DEDUP_REMOVED lines=12> */
.L_x_57:
[----:B------:R-:W-:Y:S05]  /*2e90*/  BSYNC B1 ;  /* 0x0000000000017941 */ /* 0x000fea0003800000 */
.L_x_56:
        /* <DEDUP_REMOVED lines=12> */
.L_x_59:
[----:B------:R-:W-:Y:S05]  /*2f60*/  BSYNC B1 ;  /* 0x0000000000017941 */ /* 0x000fea0003800000 */
.L_x_58:
        /* <DEDUP_REMOVED lines=12> */
.L_x_61:
[----:B------:R-:W-:Y:S05]  /*3030*/  BSYNC B1 ;  /* 0x0000000000017941 */ /* 0x000fea0003800000 */
.L_x_60:
        /* <DEDUP_REMOVED lines=12> */
.L_x_63:
[----:B------:R-:W-:Y:S05]  /*3100*/  BSYNC B1 ;  /* 0x0000000000017941 */ /* 0x000fea0003800000 */
.L_x_62:
        /* <DEDUP_REMOVED lines=12> */
.L_x_65:
[----:B------:R-:W-:Y:S05]  /*31d0*/  BSYNC B1 ;  /* 0x0000000000017941 */ /* 0x000fea0003800000 */
.L_x_64:
        /* <DEDUP_REMOVED lines=12> */
.L_x_67:
[----:B------:R-:W-:Y:S05]  /*32a0*/  BSYNC B1 ;  /* 0x0000000000017941 */ /* 0x000fea0003800000 */
.L_x_66:
        /* <DEDUP_REMOVED lines=12> */
.L_x_69:
[----:B------:R-:W-:Y:S05]  /*3370*/  BSYNC B1 ;  /* 0x0000000000017941 */ /* 0x000fea0003800000 */
.L_x_68:
        /* <DEDUP_REMOVED lines=12> */
.L_x_71:
[----:B------:R-:W-:Y:S05]  /*3440*/  BSYNC B1 ;  /* 0x0000000000017941 */ /* 0x000fea0003800000 */
.L_x_70:
        /* <DEDUP_REMOVED lines=12> */
.L_x_73:
[----:B------:R-:W-:Y:S05]  /*3510*/  BSYNC B1 ;  /* 0x0000000000017941 */ /* 0x000fea0003800000 */
.L_x_72:
        /* <DEDUP_REMOVED lines=12> */
.L_x_75:
[----:B------:R-:W-:Y:S05]  /*35e0*/  BSYNC B1 ;  /* 0x0000000000017941 */ /* 0x000fea0003800000 */
.L_x_74:
        /* <DEDUP_REMOVED lines=12> */
.L_x_77:
[----:B------:R-:W-:Y:S05]  /*36b0*/  BSYNC B1 ;  /* 0x0000000000017941 */ /* 0x000fea0003800000 */
.L_x_76:
        /* <DEDUP_REMOVED lines=12> */
.L_x_79:
[----:B------:R-:W-:Y:S05]  /*3780*/  BSYNC B1 ;  /* 0x0000000000017941 */ /* 0x000fea0003800000 */
.L_x_78:
        /* <DEDUP_REMOVED lines=12> */
.L_x_81:
[----:B------:R-:W-:Y:S05]  /*3850*/  BSYNC B1 ;  /* 0x0000000000017941 */ /* 0x000fea0003800000 */
.L_x_80:
        /* <DEDUP_REMOVED lines=12> */
.L_x_83:
[----:B------:R-:W-:Y:S05]  /*3920*/  BSYNC B1 ;  /* 0x0000000000017941 */ /* 0x000fea0003800000 */
.L_x_82:
        /* <DEDUP_REMOVED lines=12> */
.L_x_85:
[----:B------:R-:W-:Y:S05]  /*39f0*/  BSYNC B1 ;  /* 0x0000000000017941 */ /* 0x000fea0003800000 */
.L_x_84:
        /* <DEDUP_REMOVED lines=12> */
.L_x_87:
[----:B------:R-:W-:Y:S05]  /*3ac0*/  BSYNC B1 ;  /* 0x0000000000017941 */ /* 0x000fea0003800000 */
.L_x_86:
        /* <DEDUP_REMOVED lines=12> */
.L_x_89:
[----:B------:R-:W-:Y:S05]  /*3b90*/  BSYNC B1 ;  /* 0x0000000000017941 */ /* 0x000fea0003800000 */
.L_x_88:
        /* <DEDUP_REMOVED lines=12> */
.L_x_91:
[----:B------:R-:W-:Y:S05]  /*3c60*/  BSYNC B1 ;  /* 0x0000000000017941 */ /* 0x000fea0003800000 */
.L_x_90:
        /* <DEDUP_REMOVED lines=12> */
.L_x_93:
[----:B------:R-:W-:Y:S05]  /*3d30*/  BSYNC B1 ;  /* 0x0000000000017941 */ /* 0x000fea0003800000 */
.L_x_92:
        /* <DEDUP_REMOVED lines=12> */
.L_x_95:
[----:B------:R-:W-:Y:S05]  /*3e00*/  BSYNC B1 ;  /* 0x0000000000017941 */ /* 0x000fea0003800000 */
.L_x_94:
        /* <DEDUP_REMOVED lines=12> */
.L_x_97:
[----:B------:R-:W-:Y:S05]  /*3ed0*/  BSYNC B1 ;  /* 0x0000000000017941 */ /* 0x000fea0003800000 */
.L_x_96:
        /* <DEDUP_REMOVED lines=12> */
.L_x_99:
[----:B------:R-:W-:Y:S05]  /*3fa0*/  BSYNC B1 ;  /* 0x0000000000017941 */ /* 0x000fea0003800000 */
.L_x_98:
        /* <DEDUP_REMOVED lines=12> */
.L_x_101:
[----:B------:R-:W-:Y:S05]  /*4070*/  BSYNC B1 ;  /* 0x0000000000017941 */ /* 0x000fea0003800000 */
.L_x_100:
        /* <DEDUP_REMOVED lines=12> */
.L_x_103:
[----:B------:R-:W-:Y:S05]  /*4140*/  BSYNC B1 ;  /* 0x0000000000017941 */ /* 0x000fea0003800000 */
.L_x_102:
        /* <DEDUP_REMOVED lines=12> */
.L_x_105:
[----:B------:R-:W-:Y:S05]  /*4210*/  BSYNC B1 ;  /* 0x0000000000017941 */ /* 0x000fea0003800000 */
.L_x_104:
        /* <DEDUP_REMOVED lines=12> */
.L_x_107:
[----:B------:R-:W-:Y:S05]  /*42e0*/  BSYNC B1 ;  /* 0x0000000000017941 */ /* 0x000fea0003800000 */
.L_x_106:
        /* <DEDUP_REMOVED lines=12> */
.L_x_109:
[----:B------:R-:W-:Y:S05]  /*43b0*/  BSYNC B1 ;  /* 0x0000000000017941 */ /* 0x000fea0003800000 */
.L_x_108:
        /* <DEDUP_REMOVED lines=12> */
.L_x_111:
[----:B------:R-:W-:Y:S05]  /*4480*/  BSYNC B1 ;  /* 0x0000000000017941 */ /* 0x000fea0003800000 */
.L_x_110:
        /* <DEDUP_REMOVED lines=12> */
.L_x_113:
[----:B------:R-:W-:Y:S05]  /*4550*/  BSYNC B1 ;  /* 0x0000000000017941 */ /* 0x000fea0003800000 */
.L_x_112:
        /* <DEDUP_REMOVED lines=12> */
.L_x_115:
[----:B------:R-:W-:Y:S05]  /*4620*/  BSYNC B1 ;  /* 0x0000000000017941 */ /* 0x000fea0003800000 */
.L_x_114:
        /* <DEDUP_REMOVED lines=12> */
.L_x_117:
[----:B------:R-:W-:Y:S05]  /*46f0*/  BSYNC B1 ;  /* 0x0000000000017941 */ /* 0x000fea0003800000 */
.L_x_116:
        /* <DEDUP_REMOVED lines=12> */
.L_x_119:
[----:B------:R-:W-:Y:S05]  /*47c0*/  BSYNC B1 ;  /* 0x0000000000017941 */ /* 0x000fea0003800000 */
.L_x_118:
        /* <DEDUP_REMOVED lines=12> */
.L_x_121:
[----:B------:R-:W-:Y:S05]  /*4890*/  BSYNC B1 ;  /* 0x0000000000017941 */ /* 0x000fea0003800000 */
.L_x_120:
        /* <DEDUP_REMOVED lines=12> */
.L_x_123:
[----:B------:R-:W-:Y:S05]  /*4960*/  BSYNC B1 ;  /* 0x0000000000017941 */ /* 0x000fea0003800000 */
.L_x_122:
        /* <DEDUP_REMOVED lines=12> */
.L_x_125:
[----:B------:R-:W-:Y:S05]  /*4a30*/  BSYNC B1 ;  /* 0x0000000000017941 */ /* 0x000fea0003800000 */
.L_x_124:
        /* <DEDUP_REMOVED lines=12> */
.L_x_127:
[----:B------:R-:W-:Y:S05]  /*4b00*/  BSYNC B1 ;  /* 0x0000000000017941 */ /* 0x000fea0003800000 */
.L_x_126:
        /* <DEDUP_REMOVED lines=12> */
.L_x_129:
[----:B------:R-:W-:Y:S05]  /*4bd0*/  BSYNC B1 ;  /* 0x0000000000017941 */ /* 0x000fea0003800000 */
.L_x_128:
        /* <DEDUP_REMOVED lines=12> */
.L_x_131:
[----:B------:R-:W-:Y:S05]  /*4ca0*/  BSYNC B1 ;  /* 0x0000000000017941 */ /* 0x000fea0003800000 */
.L_x_130:
        /* <DEDUP_REMOVED lines=12> */
.L_x_133:
[----:B------:R-:W-:Y:S05]  /*4d70*/  BSYNC B1 ;  /* 0x0000000000017941 */ /* 0x000fea0003800000 */
.L_x_132:
        /* <DEDUP_REMOVED lines=12> */
.L_x_135:
[----:B------:R-:W-:Y:S05]  /*4e40*/  BSYNC B1 ;  /* 0x0000000000017941 */ /* 0x000fea0003800000 */
.L_x_134:
        /* <DEDUP_REMOVED lines=12> */
.L_x_137:
[----:B------:R-:W-:Y:S05]  /*4f10*/  BSYNC B1 ;  /* 0x0000000000017941 */ /* 0x000fea0003800000 */
.L_x_136:
        /* <DEDUP_REMOVED lines=12> */
.L_x_139:
[----:B------:R-:W-:Y:S05]  /*4fe0*/  BSYNC B1 ;  /* 0x0000000000017941 */ /* 0x000fea0003800000 */
.L_x_138:
        /* <DEDUP_REMOVED lines=12> */
.L_x_141:
[----:B------:R-:W-:Y:S05]  /*50b0*/  BSYNC B1 ;  /* 0x0000000000017941 */ /* 0x000fea0003800000 */
.L_x_140:
        /* <DEDUP_REMOVED lines=12> */
.L_x_143:
[----:B------:R-:W-:Y:S05]  /*5180*/  BSYNC B1 ;  /* 0x0000000000017941 */ /* 0x000fea0003800000 */
.L_x_142:
        /* <DEDUP_REMOVED lines=12> */
.L_x_145:
[----:B------:R-:W-:Y:S05]  /*5250*/  BSYNC B1 ;  /* 0x0000000000017941 */ /* 0x000fea0003800000 */
.L_x_144:
        /* <DEDUP_REMOVED lines=12> */
.L_x_147:
[----:B------:R-:W-:Y:S05]  /*5320*/  BSYNC B1 ;  /* 0x0000000000017941 */ /* 0x000fea0003800000 */
.L_x_146:
        /* <DEDUP_REMOVED lines=12> */
.L_x_149:
[----:B------:R-:W-:Y:S05]  /*53f0*/  BSYNC B1 ;  /* 0x0000000000017941 */ /* 0x000fea0003800000 */
.L_x_148:
        /* <DEDUP_REMOVED lines=12> */
.L_x_151:
[----:B------:R-:W-:Y:S05]  /*54c0*/  BSYNC B1 ;  /* 0x0000000000017941 */ /* 0x000fea0003800000 */
.L_x_150:
[----:B-----5:R-:W-:Y:S01]  /*54d0*/  IMAD.U32 R8, R172, 0x10000, RZ ;  /* 0x00010000ac087824 */ /* 0x020fe200078e00ff */
[----:B------:R-:W-:Y:S01]  /*54e0*/  ISETP.GT.AND P1, PT, R0, 0x79, P0 ;  /* 0x000000790000780c */ /* 0x000fe20000724270 */
[----:B------:R-:W-:Y:S01]  /*54f0*/  BSSY B1, `(.L_x_152) ;  /* 0x000000c000017945 */ /* 0x000fe20003800000 */
[----:B------:R-:W-:Y:S01]  /*5500*/  IADD3 R153, P0, R153, 0x80, RZ ;  /* 0x0000008099997810 */ /* 0x000fe20007f1e0ff */
[----:B-1----:R-:W-:Y:S01]  /*5510*/  FMUL R91, R8, R155 ;  /* 0x0000009b085b7220 */ /* 0x002fe20000400000 */
[----:B------:R-:W-:-:S03]  /*5520*/  @P2 IMAD.MOV.U32 R8, RZ, RZ, R168 ;  /* 0x000000ffff082224 */ /* 0x000fc600078e00a8 */
[----:B------:R-:W-:-:S05]  /*5530*/  FFMA R91, R150, R154, R91 ;  /* 0x0000009a965b7223 */ /* 0x000fca000000005b */
[----:B------:R-:W-:-:S04]  /*5540*/  F2FP.BF16.F32.PACK_AB R91, RZ, R91 ;  /* 0x0000005bff5b723e */ /* 0x000fc800000010ff */
[----:B------:R-:W-:Y:S02]  /*5550*/  PRMT R90, R91, 0x7610, R90 ;  /* 0x000076105b5a7816 */ /* 0x000fe4000000005a */
[----:B------:R-:W-:Y:S01]  /*5560*/  IADD3.X R91, RZ, R9, RZ, P0, !PT ;  /* 0x00000009ff5b7210 */ /* 0x000fe200007fe4ff */
[----:B------:R-:W-:-:S05]  /*5570*/  @P2 IMAD.MOV.U32 R9, RZ, RZ, R169 ;  /* 0x000000ffff092224 */ /* 0x000fca00078e00a9 */
[----:B------:R1:W-:Y:S01]  /*5580*/  @P2 STG.E.U16 desc[UR36][R8.64+0xf0], R90 ;  /* 0x0000f05a08002986 */ /* 0x0003e2000c101524 */
[----:B------:R-:W-:Y:S05]  /*5590*/  @!P1 BRA `(.L_x_153) ;  /* 0x0000000000049947 */ /* 0x000fea0003800000 */
[----:B------:R0:W5:Y:S02]  /*55a0*/  LDG.E.LTC128B.U16 R172, desc[UR36][R88.64+0xf2] ;  /* 0x0000f22458ac7981 */ /* 0x000164000c1e1520 */
.L_x_153:
[----:B------:R-:W-:Y:S05]  /*55b0*/  BSYNC B1 ;  /* 0x0000000000017941 */ /* 0x000fea0003800000 */
.L_x_152:
[----:B-1---5:R-:W-:Y:S01]  /*55c0*/  IMAD.U32 R8, R172, 0x10000, RZ ;  /* 0x00010000ac087824 */ /* 0x022fe200078e00ff */
[----:B------:R-:W-:Y:S01]  /*55d0*/  ISETP.GT.AND P0, PT, R3, 0x80, PT ;  /* 0x000000800300780c */ /* 0x000fe20003f04270 */
[-C--:B------:R-:W-:Y:S02]  /*55e0*/  IMAD R90, R91, R14.reuse, RZ ;  /* 0x0000000e5b5a7224 */ /* 0x080fe400078e02ff */
[----:B0-2---:R-:W-:Y:S01]  /*55f0*/  FMUL R88, R8, R155 ;  /* 0x0000009b08587220 */ /* 0x005fe20000400000 */
[----:B------:R-:W-:Y:S01]  /*5600*/  IMAD.WIDE.U32 R8, R153, R14, R156 ;  /* 0x0000000e99087225 */ /* 0x000fe200078e009c */
[----:B------:R-:W-:-:S03]  /*5610*/  ISETP.GT.AND P3, PT, R0, RZ, P0 ;  /* 0x000000ff0000720c */ /* 0x000fc60000764270 */
[----:B------:R-:W-:Y:S01]  /*5620*/  FFMA R151, R151, R154, R88 ;  /* 0x0000009a97977223 */ /* 0x000fe20000000058 */
[----:B------:R-:W-:Y:S01]  /*5630*/  IMAD R97, R153, R15, R90 ;  /* 0x0000000f99617224 */ /* 0x000fe200078e025a */
[----:B------:R-:W-:-:S03]  /*5640*/  LEA R88, P2, R8, R10, 0x1 ;  /* 0x0000000a08587211 */ /* 0x000fc600078408ff */
[----:B------:R-:W-:Y:S01]  /*5650*/  IMAD.IADD R9, R9, 0x1, R97 ;  /* 0x0000000109097824 */ /* 0x000fe200078e0261 */
[----:B------:R-:W-:-:S04]  /*5660*/  F2FP.BF16.F32.PACK_AB R151, RZ, R151 ;  /* 0x00000097ff97723e */ /* 0x000fc800000010ff */
[----:B------:R-:W-:Y:S01]  /*5670*/  LEA.HI.X R89, R8, R11, R9, 0x1, P2 ;  /* 0x0000000b08597211 */ /* 0x000fe200010f0c09 */
[----:B------:R0:W-:Y:S04]  /*5680*/  @P1 STG.E.U16 desc[UR36][R168.64+0xf2], R151 ;  /* 0x0000f297a8001986 */ /* 0x0001e8000c101524 */
[----:B------:R-:W2:Y:S01]  /*5690*/  @P3 LDG.E.LTC128B.U16 R172, desc[UR36][R88.64] ;  /* 0x0000002458ac3981 */ /* 0x000ea2000c1e1520 */
[----:B------:R-:W-:Y:S01]  /*56a0*/  IMAD.WIDE.U32 R8, R153, R14, R6 ;  /* 0x0000000e99087225 */ /* 0x000fe200078e0006 */
[----:B------:R-:W-:Y:S01]  /*56b0*/  SHF.L.U64.HI R95, R4, 0x8, R5 ;  /* 0x00000008045f7819 */ /* 0x000fe20000010205 */
[----:B------:R-:W-:Y:S01]  /*56c0*/  BSSY B1, `(.L_x_154) ;  /* 0x0000011000017945 */ /* 0x000fe20003800000 */
[----:B------:R-:W-:Y:S01]  /*56d0*/  ISETP.GT.AND P2, PT, R0, 0x1, P0 ;  /* 0x000000010000780c */ /* 0x000fe20000744270 */
[----:B------:R-:W-:-:S02]  /*56e0*/  IMAD.IADD R9, R97, 0x1, R9 ;  /* 0x0000000161097824 */ /* 0x000fc400078e0209 */
[----:B------:R-:W-:Y:S02]  /*56f0*/  IMAD.SHL.U32 R93, R4, 0x100, RZ ;  /* 0x00000100045d7824 */ /* 0x000fe400078e00ff */
[----:B--2---:R-:W-:-:S04]  /*5700*/  IMAD.U32 R90, R172, 0x10000, RZ ;  /* 0x00010000ac5a7824 */ /* 0x004fc800078e00ff */
[----:B------:R-:W-:Y:S01]  /*5710*/  FMUL R15, R90, R155 ;  /* 0x0000009b5a0f7220 */ /* 0x000fe20000400000 */
[----:B------:R-:W-:Y:S01]  /*5720*/  IMAD.WIDE.U32 R90, R23, R12, R8 ;  /* 0x0000000c175a7225 */ /* 0x000fe200078e0008 */
[----:B------:R-:W-:-:S03]  /*5730*/  IADD3 R8, P1, R93, R158, RZ ;  /* 0x0000009e5d087210 */ /* 0x000fc60007f3e0ff */
[----:B------:R-:W-:Y:S01]  /*5740*/  FFMA R15, R24, R154, R15 ;  /* 0x0000009a180f7223 */ /* 0x000fe2000000000f */
[----:B------:R-:W-:Y:S01]  /*5750*/  IMAD.IADD R5, R13, 0x1, R91 ;  /* 0x000000010d057824 */ /* 0x000fe200078e025b */
[----:B------:R-:W-:Y:S02]  /*5760*/  IADD3.X R9, R95, R159, RZ, P1, !PT ;  /* 0x0000009f5f097210 */ /* 0x000fe40000ffe4ff */
[C---:B------:R-:W-:Y:S02]  /*5770*/  LEA R4, P4, R90.reuse, R10, 0x1 ;  /* 0x0000000a5a047211 */ /* 0x040fe400078808ff */
[----:B------:R-:W-:Y:S02]  /*5780*/  F2FP.BF16.F32.PACK_AB R15, RZ, R15 ;  /* 0x0000000fff0f723e */ /* 0x000fe400000010ff */
[----:B------:R-:W-:-:S03]  /*5790*/  LEA.HI.X R5, R90, R11, R5, 0x1, P4 ;  /* 0x0000000b5a057211 */ /* 0x000fc600020f0c05 */
[----:B------:R0:W-:Y:S01]  /*57a0*/  @P3 STG.E.U16 desc[UR36][R8.64], R15 ;  /* 0x0000000f08003986 */ /* 0x0001e2000c101524 */
[----:B------:R-:W-:Y:S05]  /*57b0*/  @!P2 BRA `(.L_x_155) ;  /* 0x000000000004a947 */ /* 0x000fea0003800000 */
[----:B------:R1:W5:Y:S02]  /*57c0*/  LDG.E.LTC128B.U16 R172, desc[UR36][R4.64+0x2] ;  /* 0x0000022404ac7981 */ /* 0x000364000c1e1520 */
.L_x_155:
[----:B------:R-:W-:Y:S05]  /*57d0*/  BSYNC B1 ;  /* 0x0000000000017941 */ /* 0x000fea0003800000 */
.L_x_154:
[----:B-----5:R-:W-:Y:S01]  /*57e0*/  IMAD.U32 R24, R172, 0x10000, RZ ;  /* 0x00010000ac187824 */ /* 0x020fe200078e00ff */
[----:B------:R-:W-:Y:S01]  /*57f0*/  ISETP.GT.AND P1, PT, R3, 0x88, PT ;  /* 0x000000880300780c */ /* 0x000fe20003f24270 */
[----:B0-----:R-:W-:Y:S01]  /*5800*/  IMAD.WIDE.U32 R14, R153, R14, R162 ;  /* 0x0000000e990e7225 */ /* 0x001fe200078e00a2 */
[----:B------:R-:W-:Y:S03]  /*5810*/  BSSY B1, `(.L_x_156) ;  /* 0x000000e000017945 */ /* 0x000fe60003800000 */
[----:B------:R-:W-:Y:S01]  /*5820*/  FMUL R24, R24, R155 ;  /* 0x0000009b18187220 */ /* 0x000fe20000400000 */
[----:B------:R-:W-:Y:S01]  /*5830*/  ISETP.GT.AND P3, PT, R0, RZ, P1 ;  /* 0x000000ff0000720c */ /* 0x000fe20000f64270 */
[----:B------:R-:W-:Y:S01]  /*5840*/  IMAD.IADD R97, R97, 0x1, R15 ;  /* 0x0000000161617824 */ /* 0x000fe200078e020f */
[----:B------:R-:W-:Y:S01]  /*5850*/  IADD3 R21, P5, R20, R14, RZ ;  /* 0x0000000e14157210 */ /* 0x000fe20007fbe0ff */
[----:B------:R-:W-:Y:S01]  /*5860*/  FFMA R24, R25, R154, R24 ;  /* 0x0000009a19187223 */ /* 0x000fe20000000018 */
[----:B------:R-:W-:-:S03]  /*5870*/  IADD3 R20, P4, R6, R14, RZ ;  /* 0x0000000e06147210 */ /* 0x000fc60007f9e0ff */
[----:B------:R-:W-:Y:S01]  /*5880*/  IMAD.X R156, R97, 0x1, R157, P5 ;  /* 0x00000001619c7824 */ /* 0x000fe200028e069d */
[----:B------:R-:W-:Y:S02]  /*5890*/  F2FP.BF16.F32.PACK_AB R24, RZ, R24 ;  /* 0x00000018ff18723e */ /* 0x000fe400000010ff */
[----:B------:R-:W-:-:S03]  /*58a0*/  LEA R14, P5, R21, R10, 0x1 ;  /* 0x0000000a150e7211 */ /* 0x000fc600078a08ff */
[----:B------:R0:W-:Y:S01]  /*58b0*/  @P2 STG.E.U16 desc[UR36][R8.64+0x2], R24 ;  /* 0x0000021808002986 */ /* 0x0001e2000c101524 */
[----:B------:R-:W-:Y:S01]  /*58c0*/  LEA.HI.X R15, R21, R11, R156, 0x1, P5 ;  /* 0x0000000b150f7211 */ /* 0x000fe200028f0c9c */
[----:B------:R-:W-:Y:S08]  /*58d0*/  @!P3 BRA `(.L_x_157) ;  /* 0x000000000004b947 */ /* 0x000ff00003800000 */
[----:B------:R2:W5:Y:S02]  /*58e0*/  LDG.E.LTC128B.U16 R172, desc[UR36][R14.64] ;  /* 0x000000240eac7981 */ /* 0x000564000c1e1520 */
.L_x_157:
[----:B------:R-:W-:Y:S05]  /*58f0*/  BSYNC B1 ;  /* 0x0000000000017941 */ /* 0x000fea0003800000 */
.L_x_156:
[----:B-----5:R-:W-:Y:S01]  /*5900*/  IMAD.U32 R6, R172, 0x10000, RZ ;  /* 0x00010000ac067824 */ /* 0x020fe200078e00ff */
[----:B------:R-:W-:Y:S01]  /*5910*/  ISETP.GT.AND P2, PT, R0, 0x1, P1 ;  /* 0x000000010000780c */ /* 0x000fe20000f44270 */
[----:B------:R-:W-:Y:S01]  /*5920*/  IMAD.X R21, R7, 0x1, R97, P4 ;  /* 0x0000000107157824 */ /* 0x000fe200020e0661 */
[----:B------:R-:W-:Y:S01]  /*5930*/  BSSY B1, `(.L_x_158) ;  /* 0x000000d000017945 */ /* 0x000fe20003800000 */
[----:B------:R-:W-:Y:S01]  /*5940*/  FMUL R3, R6, R155 ;  /* 0x0000009b06037220 */ /* 0x000fe20000400000 */
[----:B------:R-:W-:Y:S01]  /*5950*/  IADD3 R6, P4, R8, R165, RZ ;  /* 0x000000a508067210 */ /* 0x000fe20007f9e0ff */
[----:B--2---:R-:W-:-:S04]  /*5960*/  IMAD.WIDE.U32 R14, R23, R12, R20 ;  /* 0x0000000c170e7225 */ /* 0x004fc800078e0014 */
[----:B------:R-:W-:Y:S01]  /*5970*/  FFMA R3, R26, R154, R3 ;  /* 0x0000009a1a037223 */ /* 0x000fe20000000003 */
[----:B------:R-:W-:Y:S01]  /*5980*/  IMAD.X R7, R9, 0x1, R167, P4 ;  /* 0x0000000109077824 */ /* 0x000fe200020e06a7 */
[----:B------:R-:W-:Y:S01]  /*5990*/  LEA R10, P5, R14, R10, 0x1 ;  /* 0x0000000a0e0a7211 */ /* 0x000fe200078a08ff */
[----:B------:R-:W-:Y:S02]  /*59a0*/  IMAD.IADD R13, R13, 0x1, R15 ;  /* 0x000000010d0d7824 */ /* 0x000fe400078e020f */
[----:B------:R-:W-:-:S03]  /*59b0*/  F2FP.BF16.F32.PACK_AB R3, RZ, R3 ;  /* 0x00000003ff03723e */ /* 0x000fc600000010ff */
[----:B------:R-:W-:Y:S02]  /*59c0*/  LEA.HI.X R11, R14, R11, R13, 0x1, P5 ;  /* 0x0000000b0e0b7211 */ /* 0x000fe400028f0c0d */
[----:B------:R2:W-:Y:S01]  /*59d0*/  @P3 STG.E.U16 desc[UR36][R6.64], R3 ;  /* 0x0000000306003986 */ /* 0x0005e2000c101524 */
[----:B------:R-:W-:Y:S05]  /*59e0*/  @!P2 BRA `(.L_x_159) ;  /* 0x000000000004a947 */ /* 0x000fea0003800000 */
[----:B------:R0:W5:Y:S02]  /*59f0*/  LDG.E.LTC128B.U16 R172, desc[UR36][R10.64+0x2] ;  /* 0x000002240aac7981 */ /* 0x000164000c1e1520 */
.L_x_159:
[----:B------:R-:W-:Y:S05]  /*5a00*/  BSYNC B1 ;  /* 0x0000000000017941 */ /* 0x000fea0003800000 */
.L_x_158:
[----:B-----5:R-:W-:Y:S01]  /*5a10*/  IMAD.U32 R12, R172, 0x10000, RZ ;  /* 0x00010000ac0c7824 */ /* 0x020fe200078e00ff */
[----:B------:R-:W-:Y:S01]  /*5a20*/  ISETP.GT.AND P3, PT, R0, 0x8, P0 ;  /* 0x000000080000780c */ /* 0x000fe20000764270 */
[----:B------:R-:W-:Y:S02]  /*5a30*/  BSSY B1, `(.L_x_160) ;  /* 0x0000007000017945 */ /* 0x000fe40003800000 */
[----:B------:R-:W-:-:S04]  /*5a40*/  FMUL R12, R12, R155 ;  /* 0x0000009b0c0c7220 */ /* 0x000fc80000400000 */
[----:B------:R-:W-:-:S05]  /*5a50*/  FFMA R12, R27, R154, R12 ;  /* 0x0000009a1b0c7223 */ /* 0x000fca000000000c */
[----:B------:R-:W-:-:S05]  /*5a60*/  F2FP.BF16.F32.PACK_AB R12, RZ, R12 ;  /* 0x0000000cff0c723e */ /* 0x000fca00000010ff */
[----:B------:R0:W-:Y:S01]  /*5a70*/  @P2 STG.E.U16 desc[UR36][R6.64+0x2], R12 ;  /* 0x0000020c06002986 */ /* 0x0001e2000c101524 */
[----:B------:R-:W-:Y:S05]  /*5a80*/  @!P3 BRA `(.L_x_161) ;  /* 0x000000000004b947 */ /* 0x000fea0003800000 */
[----:B------:R0:W5:Y:S02]  /*5a90*/  LDG.E.LTC128B.U16 R172, desc[UR36][R4.64+0x10] ;  /* 0x0000102404ac7981 */ /* 0x000164000c1e1520 */
.L_x_161:
[----:B------:R-:W-:Y:S05]  /*5aa0*/  BSYNC B1 ;  /* 0x0000000000017941 */ /* 0x000fea0003800000 */
.L_x_160:
[----:B0-2--5:R-:W-:Y:S01]  /*5ab0*/  SHF.L.U32 R6, R172, 0x10, RZ ;  /* 0x00000010ac067819 */ /* 0x025fe200000006ff */
[----:B------:R-:W-:Y:S01]  /*5ac0*/  IMAD.MOV.U32 R7, RZ, RZ, R9 ;  /* 0x000000ffff077224 */ /* 0x000fe200078e0009 */
[----:B------:R-:W-:Y:S01]  /*5ad0*/  ISETP.GT.AND P2, PT, R0, 0x9, P0 ;  /* 0x000000090000780c */ /* 0x000fe20000744270 */
[----:B------:R-:W-:Y:S02]  /*5ae0*/  BSSY B1, `(.L_x_162) ;  /* 0x0000008000017945 */ /* 0x000fe40003800000 */
[----:B------:R-:W-:Y:S01]  /*5af0*/  FMUL R3, R6, R155 ;  /* 0x0000009b06037220 */ /* 0x000fe20000400000 */
[----:B------:R-:W-:-:S03]  /*5b00*/  IMAD.MOV.U32 R6, RZ, RZ, R8 ;  /* 0x000000ffff067224 */ /* 0x000fc600078e0008 */
[----:B------:R-:W-:-:S05]  /*5b10*/  FFMA R3, R28, R154, R3 ;  /* 0x0000009a1c037223 */ /* 0x000fca0000000003 */
[----:B------:R-:W-:-:S05]  /*5b20*/  F2FP.BF16.F32.PACK_AB R3, RZ, R3 ;  /* 0x00000003ff03723e */ /* 0x000fca00000010ff */
[----:B------:R0:W-:Y:S01]  /*5b30*/  @P3 STG.E.U16 desc[UR36][R6.64+0x10], R3 ;  /* 0x0000100306003986 */ /* 0x0001e2000c101524 */
[----:B------:R-:W-:Y:S05]  /*5b40*/  @!P2 BRA `(.L_x_163) ;  /* 0x000000000004a947 */ /* 0x000fea0003800000 */
[----:B------:R2:W5:Y:S02]  /*5b50*/  LDG.E.LTC128B.U16 R172, desc[UR36][R4.64+0x12] ;  /* 0x0000122404ac7981 */ /* 0x000564000c1e1520 */
.L_x_163:
[----:B------:R-:W-:Y:S05]  /*5b60*/  BSYNC B1 ;  /* 0x0000000000017941 */ /* 0x000fea0003800000 */
.L_x_162:
        /* <DEDUP_REMOVED lines=9> */
.L_x_165:
[----:B------:R-:W-:Y:S05]  /*5c00*/  BSYNC B1 ;  /* 0x0000000000017941 */ /* 0x000fea0003800000 */
.L_x_164:
[----:B0----5:R-:W-:Y:S01]  /*5c10*/  IMAD.U32 R12, R172, 0x10000, RZ ;  /* 0x00010000ac0c7824 */ /* 0x021fe200078e00ff */
[----:B------:R-:W-:Y:S01]  /*5c20*/  IADD3 R8, P3, R165, R8, RZ ;  /* 0x00000008a5087210 */ /* 0x000fe20007f7e0ff */
[----:B------:R-:W-:Y:S01]  /*5c30*/  BSSY B1, `(.L_x_166) ;  /* 0x0000009000017945 */ /* 0x000fe20003800000 */
[----:B------:R-:W-:Y:S01]  /*5c40*/  ISETP.GT.AND P2, PT, R0, 0x9, P1 ;  /* 0x000000090000780c */ /* 0x000fe20000f44270 */
[----:B------:R-:W-:Y:S02]  /*5c50*/  FMUL R3, R12, R155 ;  /* 0x0000009b0c037220 */ /* 0x000fe40000400000 */
[----:B------:R-:W-:Y:S02]  /*5c60*/  IMAD.X R9, R167, 0x1, R9, P3 ;  /* 0x00000001a7097824 */ /* 0x000fe400018e0609 */
[----:B------:R-:W-:-:S05]  /*5c70*/  FFMA R3, R30, R154, R3 ;  /* 0x0000009a1e037223 */ /* 0x000fca0000000003 */
[----:B------:R-:W-:-:S05]  /*5c80*/  F2FP.BF16.F32.PACK_AB R3, RZ, R3 ;  /* 0x00000003ff03723e */ /* 0x000fca00000010ff */
[----:B------:R0:W-:Y:S01]  /*5c90*/  @P4 STG.E.U16 desc[UR36][R8.64+0x10], R3 ;  /* 0x0000100308004986 */ /* 0x0001e2000c101524 */
[----:B------:R-:W-:Y:S05]  /*5ca0*/  @!P2 BRA `(.L_x_167) ;  /* 0x000000000004a947 */ /* 0x000fea0003800000 */
[----:B------:R0:W5:Y:S02]  /*5cb0*/  LDG.E.LTC128B.U16 R172, desc[UR36][R10.64+0x12] ;  /* 0x000012240aac7981 */ /* 0x000164000c1e1520 */
.L_x_167:
[----:B------:R-:W-:Y:S05]  /*5cc0*/  BSYNC B1 ;  /* 0x0000000000017941 */ /* 0x000fea0003800000 */
.L_x_166:
[----:B0----5:R-:W-:Y:S01]  /*5cd0*/  IMAD.U32 R8, R172, 0x10000, RZ ;  /* 0x00010000ac087824 */ /* 0x021fe200078e00ff */
[----:B------:R-:W-:Y:S01]  /*5ce0*/  ISETP.GT.AND P3, PT, R0, 0x10, P0 ;  /* 0x000000100000780c */ /* 0x000fe20000764270 */
[----:B------:R-:W-:Y:S02]  /*5cf0*/  BSSY B1, `(.L_x_168) ;  /* 0x0000009000017945 */ /* 0x000fe40003800000 */
[----:B------:R-:W-:-:S04]  /*5d00*/  FMUL R8, R8, R155 ;  /* 0x0000009b08087220 */ /* 0x000fc80000400000 */
[----:B------:R-:W-:Y:S01]  /*5d10*/  FFMA R31, R31, R154, R8 ;  /* 0x0000009a1f1f7223 */ /* 0x000fe20000000008 */
[----:B------:R-:W-:-:S04]  /*5d20*/  IADD3 R8, P4, P5, R165, R158, R93 ;  /* 0x0000009ea5087210 */ /* 0x000fc80007d9e05d */
[----:B------:R-:W-:Y:S02]  /*5d30*/  F2FP.BF16.F32.PACK_AB R31, RZ, R31 ;  /* 0x0000001fff1f723e */ /* 0x000fe400000010ff */
[----:B------:R-:W-:-:S05]  /*5d40*/  IADD3.X R9, R167, R159, R95, P4, P5 ;  /* 0x0000009fa7097210 */ /* 0x000fca00027ea45f */
[----:B------:R0:W-:Y:S01]  /*5d50*/  @P2 STG.E.U16 desc[UR36][R8.64+0x12], R31 ;  /* 0x0000121f08002986 */ /* 0x0001e2000c101524 */
[----:B------:R-:W-:Y:S05]  /*5d60*/  @!P3 BRA `(.L_x_169) ;  /* 0x000000000004b947 */ /* 0x000fea0003800000 */
[----:B------:R0:W5:Y:S02]  /*5d70*/  LDG.E.LTC128B.U16 R172, desc[UR36][R4.64+0x20] ;  /* 0x0000202404ac7981 */ /* 0x000164000c1e1520 */
.L_x_169:
[----:B------:R-:W-:Y:S05]  /*5d80*/  BSYNC B1 ;  /* 0x0000000000017941 */ /* 0x000fea0003800000 */
.L_x_168:
        /* <DEDUP_REMOVED lines=9> */
.L_x_171:
[----:B------:R-:W-:Y:S05]  /*5e20*/  BSYNC B1 ;  /* 0x0000000000017941 */ /* 0x000fea0003800000 */
.L_x_170:
        /* <DEDUP_REMOVED lines=9> */
.L_x_173:
[----:B------:R-:W-:Y:S05]  /*5ec0*/  BSYNC B1 ;  /* 0x0000000000017941 */ /* 0x000fea0003800000 */
.L_x_172:
[----:B0----5:R-:W-:Y:S01]  /*5ed0*/  SHF.L.U32 R12, R172, 0x10, RZ ;  /* 0x00000010ac0c7819 */ /* 0x021fe200000006ff */
[----:B------:R-:W-:Y:S01]  /*5ee0*/  BSSY B1, `(.L_x_174) ;  /* 0x0000008000017945 */ /* 0x000fe20003800000 */
[----:B------:R-:W-:-:S03]  /*5ef0*/  ISETP.GT.AND P2, PT, R0, 0x11, P1 ;  /* 0x000000110000780c */ /* 0x000fc60000f44270 */
[----:B------:R-:W-:-:S04]  /*5f00*/  FMUL R3, R12, R155 ;  /* 0x0000009b0c037220 */ /* 0x000fc80000400000 */
[----:B------:R-:W-:-:S05]  /*5f10*/  FFMA R3, R34, R154, R3 ;  /* 0x0000009a22037223 */ /* 0x000fca0000000003 */
[----:B------:R-:W-:-:S05]  /*5f20*/  F2FP.BF16.F32.PACK_AB R3, RZ, R3 ;  /* 0x00000003ff03723e */ /* 0x000fca00000010ff */
[----:B------:R0:W-:Y:S01]  /*5f30*/  @P3 STG.E.U16 desc[UR36][R8.64+0x20], R3 ;  /* 0x0000200308003986 */ /* 0x0001e2000c101524 */
[----:B------:R-:W-:Y:S05]  /*5f40*/  @!P2 BRA `(.L_x_175) ;  /* 0x000000000004a947 */ /* 0x000fea0003800000 */
[----:B------:R0:W5:Y:S02]  /*5f50*/  LDG.E.LTC128B.U16 R172, desc[UR36][R10.64+0x22] ;  /* 0x000022240aac7981 */ /* 0x000164000c1e1520 */
.L_x_175:
[----:B------:R-:W-:Y:S05]  /*5f60*/  BSYNC B1 ;  /* 0x0000000000017941 */ /* 0x000fea0003800000 */
.L_x_174:
        /* <DEDUP_REMOVED lines=9> */
.L_x_177:
[----:B------:R-:W-:Y:S05]  /*6000*/  BSYNC B1 ;  /* 0x0000000000017941 */ /* 0x000fea0003800000 */
.L_x_176:
[----:B0----5:R-:W-:Y:S01]  /*6010*/  IMAD.U32 R12, R172, 0x10000, RZ ;  /* 0x00010000ac0c7824 */ /* 0x021fe200078e00ff */
        /* <DEDUP_REMOVED lines=8> */
.L_x_179:
[----:B------:R-:W-:Y:S05]  /*60a0*/  BSYNC B1 ;  /* 0x0000000000017941 */ /* 0x000fea0003800000 */
.L_x_178:
        /* <DEDUP_REMOVED lines=9> */
.L_x_181:
[----:B------:R-:W-:Y:S05]  /*6140*/  BSYNC B1 ;  /* 0x0000000000017941 */ /* 0x000fea0003800000 */
.L_x_180:
        /* <DEDUP_REMOVED lines=9> */
.L_x_183:
[----:B------:R-:W-:Y:S05]  /*61e0*/  BSYNC B1 ;  /* 0x0000000000017941 */ /* 0x000fea0003800000 */
.L_x_182:
        /* <DEDUP_REMOVED lines=9> */
.L_x_185:
[----:B------:R-:W-:Y:S05]  /*6280*/  BSYNC B1 ;  /* 0x0000000000017941 */ /* 0x000fea0003800000 */
.L_x_184:
        /* <DEDUP_REMOVED lines=9> */
.L_x_187:
[----:B------:R-:W-:Y:S05]  /*6320*/  BSYNC B1 ;  /* 0x0000000000017941 */ /* 0x000fea0003800000 */
.L_x_186:
        /* <DEDUP_REMOVED lines=9> */
.L_x_189:
[----:B------:R-:W-:Y:S05]  /*63c0*/  BSYNC B1 ;  /* 0x0000000000017941 */ /* 0x000fea0003800000 */
.L_x_188:
        /* <DEDUP_REMOVED lines=9> */
.L_x_191:
[----:B------:R-:W-:Y:S05]  /*6460*/  BSYNC B1 ;  /* 0x0000000000017941 */ /* 0x000fea0003800000 */
.L_x_190:
[----:B-----5:R-:W-:Y:S01]  /*6470*/  SHF.L.U32 R12, R172, 0x10, RZ ;  /* 0x00000010ac0c7819 */ /* 0x020fe200000006ff */
        /* <DEDUP_REMOVED lines=8> */
.L_x_193:
[----:B------:R-:W-:Y:S05]  /*6500*/  BSYNC B1 ;  /* 0x0000000000017941 */ /* 0x000fea0003800000 */
.L_x_192:
        /* <DEDUP_REMOVED lines=9> */
.L_x_195:
[----:B------:R-:W-:Y:S05]  /*65a0*/  BSYNC B1 ;  /* 0x0000000000017941 */ /* 0x000fea0003800000 */
.L_x_194:
        /* <DEDUP_REMOVED lines=9> */
.L_x_197:
[----:B------:R-:W-:Y:S05]  /*6640*/  BSYNC B1 ;  /* 0x0000000000017941 */ /* 0x000fea0003800000 */
.L_x_196:
        /* <DEDUP_REMOVED lines=9> */
.L_x_199:
[----:B------:R-:W-:Y:S05]  /*66e0*/  BSYNC B1 ;  /* 0x0000000000017941 */ /* 0x000fea0003800000 */
.L_x_198:
        /* <DEDUP_REMOVED lines=9> */
.L_x_201:
[----:B------:R-:W-:Y:S05]  /*6780*/  BSYNC B1 ;  /* 0x0000000000017941 */ /* 0x000fea0003800000 */
.L_x_200:
        /* <DEDUP_REMOVED lines=9> */
.L_x_203:
[----:B------:R-:W-:Y:S05]  /*6820*/  BSYNC B1 ;  /* 0x0000000000017941 */ /* 0x000fea0003800000 */
.L_x_202:
        /* <DEDUP_REMOVED lines=9> */
.L_x_205:
[----:B------:R-:W-:Y:S05]  /*68c0*/  BSYNC B1 ;  /* 0x0000000000017941 */ /* 0x000fea0003800000 */
.L_x_204:
        /* <DEDUP_REMOVED lines=9> */
.L_x_207:
[----:B------:R-:W-:Y:S05]  /*6960*/  BSYNC B1 ;  /* 0x0000000000017941 */ /* 0x000fea0003800000 */
.L_x_206:
        /* <DEDUP_REMOVED lines=9> */
.L_x_209:
[----:B------:R-:W-:Y:S05]  /*6a00*/  BSYNC B1 ;  /* 0x0000000000017941 */ /* 0x000fea0003800000 */
.L_x_208:
        /* <DEDUP_REMOVED lines=9> */
.L_x_211:
[----:B------:R-:W-:Y:S05]  /*6aa0*/  BSYNC B1 ;  /* 0x0000000000017941 */ /* 0x000fea0003800000 */
.L_x_210:
        /* <DEDUP_REMOVED lines=9> */
.L_x_213:
[----:B------:R-:W-:Y:S05]  /*6b40*/  BSYNC B1 ;  /* 0x0000000000017941 */ /* 0x000fea0003800000 */
.L_x_212:
        /* <DEDUP_REMOVED lines=9> */
.L_x_215:
[----:B------:R-:W-:Y:S05]  /*6be0*/  BSYNC B1 ;  /* 0x0000000000017941 */ /* 0x000fea0003800000 */
.L_x_214:
        /* <DEDUP_REMOVED lines=9> */
.L_x_217:
[----:B------:R-:W-:Y:S05]  /*6c80*/  BSYNC B1 ;  /* 0x0000000000017941 */ /* 0x000fea0003800000 */
.L_x_216:
        /* <DEDUP_REMOVED lines=9> */
.L_x_219:
[----:B------:R-:W-:Y:S05]  /*6d20*/  BSYNC B1 ;  /* 0x0000000000017941 */ /* 0x000fea0003800000 */
.L_x_218:
        /* <DEDUP_REMOVED lines=9> */
.L_x_221:
[----:B------:R-:W-:Y:S05]  /*6dc0*/  BSYNC B1 ;  /* 0x0000000000017941 */ /* 0x000fea0003800000 */
.L_x_220:
        /* <DEDUP_REMOVED lines=9> */
.L_x_223:
[----:B------:R-:W-:Y:S05]  /*6e60*/  BSYNC B1 ;  /* 0x0000000000017941 */ /* 0x000fea0003800000 */
.L_x_222:
        /* <DEDUP_REMOVED lines=9> */
.L_x_225:
[----:B------:R-:W-:Y:S05]  /*6f00*/  BSYNC B1 ;  /* 0x0000000000017941 */ /* 0x000fea0003800000 */
.L_x_224:
        /* <DEDUP_REMOVED lines=9> */
.L_x_227:
[----:B------:R-:W-:Y:S05]  /*6fa0*/  BSYNC B1 ;  /* 0x0000000000017941 */ /* 0x000fea0003800000 */
.L_x_226:
        /* <DEDUP_REMOVED lines=9> */
.L_x_229:
[----:B------:R-:W-:Y:S05]  /*7040*/  BSYNC B1 ;  /* 0x0000000000017941 */ /* 0x000fea0003800000 */
.L_x_228:
        /* <DEDUP_REMOVED lines=9> */
.L_x_231:
[----:B------:R-:W-:Y:S05]  /*70e0*/  BSYNC B1 ;  /* 0x0000000000017941 */ /* 0x000fea0003800000 */
.L_x_230:
        /* <DEDUP_REMOVED lines=9> */
.L_x_233:
[----:B------:R-:W-:Y:S05]  /*7180*/  BSYNC B1 ;  /* 0x0000000000017941 */ /* 0x000fea0003800000 */
.L_x_232:
        /* <DEDUP_REMOVED lines=9> */
.L_x_235:
[----:B------:R-:W-:Y:S05]  /*7220*/  BSYNC B1 ;  /* 0x0000000000017941 */ /* 0x000fea0003800000 */
.L_x_234:
        /* <DEDUP_REMOVED lines=9> */
.L_x_237:
[----:B------:R-:W-:Y:S05]  /*72c0*/  BSYNC B1 ;  /* 0x0000000000017941 */ /* 0x000fea0003800000 */
.L_x_236:
        /* <DEDUP_REMOVED lines=9> */
.L_x_239:
[----:B------:R-:W-:Y:S05]  /*7360*/  BSYNC B1 ;  /* 0x0000000000017941 */ /* 0x000fea0003800000 */
.L_x_238:
        /* <DEDUP_REMOVED lines=9> */
.L_x_241:
[----:B------:R-:W-:Y:S05]  /*7400*/  BSYNC B1 ;  /* 0x0000000000017941 */ /* 0x000fea0003800000 */
.L_x_240:
        /* <DEDUP_REMOVED lines=9> */
.L_x_243:
[----:B------:R-:W-:Y:S05]  /*74a0*/  BSYNC B1 ;  /* 0x0000000000017941 */ /* 0x000fea0003800000 */
.L_x_242:
        /* <DEDUP_REMOVED lines=9> */
.L_x_245:
[----:B------:R-:W-:Y:S05]  /*7540*/  BSYNC B1 ;  /* 0x0000000000017941 */ /* 0x000fea0003800000 */
.L_x_244:
        /* <DEDUP_REMOVED lines=9> */
.L_x_247:
[----:B------:R-:W-:Y:S05]  /*75e0*/  BSYNC B1 ;  /* 0x0000000000017941 */ /* 0x000fea0003800000 */
.L_x_246:
        /* <DEDUP_REMOVED lines=9> */
.L_x_249:
[----:B------:R-:W-:Y:S05]  /*7680*/  BSYNC B1 ;  /* 0x0000000000017941 */ /* 0x000fea0003800000 */
.L_x_248:
        /* <DEDUP_REMOVED lines=9> */
.L_x_251:
[----:B------:R-:W-:Y:S05]  /*7720*/  BSYNC B1 ;  /* 0x0000000000017941 */ /* 0x000fea0003800000 */
.L_x_250:
        /* <DEDUP_REMOVED lines=9> */
.L_x_253:
[----:B------:R-:W-:Y:S05]  /*77c0*/  BSYNC B1 ;  /* 0x0000000000017941 */ /* 0x000fea0003800000 */
.L_x_252:
        /* <DEDUP_REMOVED lines=9> */
.L_x_255:
[----:B------:R-:W-:Y:S05]  /*7860*/  BSYNC B1 ;  /* 0x0000000000017941 */ /* 0x000fea0003800000 */
.L_x_254:
        /* <DEDUP_REMOVED lines=9> */
.L_x_257:
[----:B------:R-:W-:Y:S05]  /*7900*/  BSYNC B1 ;  /* 0x0000000000017941 */ /* 0x000fea0003800000 */
.L_x_256:
        /* <DEDUP_REMOVED lines=9> */
.L_x_259:
[----:B------:R-:W-:Y:S05]  /*79a0*/  BSYNC B1 ;  /* 0x0000000000017941 */ /* 0x000fea0003800000 */
.L_x_258:
        /* <DEDUP_REMOVED lines=9> */
.L_x_261:
[----:B------:R-:W-:Y:S05]  /*7a40*/  BSYNC B1 ;  /* 0x0000000000017941 */ /* 0x000fea0003800000 */
.L_x_260:
        /* <DEDUP_REMOVED lines=9> */
.L_x_263:
[----:B------:R-:W-:Y:S05]  /*7ae0*/  BSYNC B1 ;  /* 0x0000000000017941 */ /* 0x000fea0003800000 */
.L_x_262:
        /* <DEDUP_REMOVED lines=9> */
.L_x_265:
[----:B------:R-:W-:Y:S05]  /*7b80*/  BSYNC B1 ;  /* 0x0000000000017941 */ /* 0x000fea0003800000 */
.L_x_264:
        /* <DEDUP_REMOVED lines=9> */
.L_x_267:
[----:B------:R-:W-:Y:S05]  /*7c20*/  BSYNC B1 ;  /* 0x0000000000017941 */ /* 0x000fea0003800000 */
.L_x_266:
        /* <DEDUP_REMOVED lines=9> */
.L_x_269:
[----:B------:R-:W-:Y:S05]  /*7cc0*/  BSYNC B1 ;  /* 0x0000000000017941 */ /* 0x000fea0003800000 */
.L_x_268:
        /* <DEDUP_REMOVED lines=9> */
.L_x_271:
[----:B------:R-:W-:Y:S05]  /*7d60*/  BSYNC B1 ;  /* 0x0000000000017941 */ /* 0x000fea0003800000 */
.L_x_270:
        /* <DEDUP_REMOVED lines=9> */
.L_x_273:
[----:B------:R-:W-:Y:S05]  /*7e00*/  BSYNC B1 ;  /* 0x0000000000017941 */ /* 0x000fea0003800000 */
.L_x_272:
        /* <DEDUP_REMOVED lines=9> */
.L_x_275:
[----:B------:R-:W-:Y:S05]  /*7ea0*/  BSYNC B1 ;  /* 0x0000000000017941 */ /* 0x000fea0003800000 */
.L_x_274:
[----:B012--5:R-:W-:Y:S01]  /*7eb0*/  IMAD.U32 R4, R172, 0x10000, RZ ;  /* 0x00010000ac047824 */ /* 0x027fe200078e00ff */
        /* <DEDUP_REMOVED lines=8> */
.L_x_277:
[----:B------:R-:W-:Y:S05]  /*7f40*/  BSYNC B1 ;  /* 0x0000000000017941 */ /* 0x000fea0003800000 */
.L_x_276:
[----:B0----5:R-:W-:Y:S01]  /*7f50*/  IMAD.U32 R4, R172, 0x10000, RZ ;  /* 0x00010000ac047824 */ /* 0x021fe200078e00ff */
[----:B------:R-:W-:Y:S01]  /*7f60*/  @P2 MOV R5, R9 ;  /* 0x0000000900052202 */ /* 0x000fe20000000f00 */
[----:B------:R-:W-:Y:S01]  /*7f70*/  BSSY B1, `(.L_x_278) ;  /* 0x0000009000017945 */ /* 0x000fe20003800000 */
[----:B------:R-:W-:Y:S01]  /*7f80*/  ISETP.GT.AND P1, PT, R0, 0x79, P1 ;  /* 0x000000790000780c */ /* 0x000fe20000f24270 */
[----:B------:R-:W-:Y:S01]  /*7f90*/  FMUL R3, R4, R155 ;  /* 0x0000009b04037220 */ /* 0x000fe20000400000 */
[----:B------:R-:W-:-:S03]  /*7fa0*/  @P2 IMAD.MOV.U32 R4, RZ, RZ, R8 ;  /* 0x000000ffff042224 */ /* 0x000fc600078e0008 */
[----:B------:R-:W-:-:S05]  /*7fb0*/  FFMA R3, R86, R154, R3 ;  /* 0x0000009a56037223 */ /* 0x000fca0000000003 */
[----:B------:R-:W-:-:S05]  /*7fc0*/  F2FP.BF16.F32.PACK_AB R3, RZ, R3 ;  /* 0x00000003ff03723e */ /* 0x000fca00000010ff */
[----:B------:R0:W-:Y:S01]  /*7fd0*/  @P2 STG.E.U16 desc[UR36][R4.64+0xf0], R3 ;  /* 0x0000f00304002986 */ /* 0x0001e2000c101524 */
[----:B------:R-:W-:Y:S05]  /*7fe0*/  @!P1 BRA `(.L_x_279) ;  /* 0x0000000000049947 */ /* 0x000fea0003800000 */
[----:B------:R2:W5:Y:S02]  /*7ff0*/  LDG.E.LTC128B.U16 R172, desc[UR36][R10.64+0xf2] ;  /* 0x0000f2240aac7981 */ /* 0x000564000c1e1520 */
.L_x_279:
[----:B------:R-:W-:Y:S05]  /*8000*/  BSYNC B1 ;  /* 0x0000000000017941 */ /* 0x000fea0003800000 */
.L_x_278:
[----:B------:R-:W-:Y:S05]  /*8010*/  @!P1 BRA `(.L_x_280) ;  /* 0x00000024004c9947 */ /* 0x000fea0003800000 */
[----:B-----5:R-:W-:-:S04]  /*8020*/  IMAD.U32 R172, R172, 0x10000, RZ ;  /* 0x00010000acac7824 */ /* 0x020fc800078e00ff */
[----:B------:R-:W-:-:S04]  /*8030*/  FMUL R172, R172, R155 ;  /* 0x0000009bacac7220 */ /* 0x000fc80000400000 */
[----:B------:R-:W-:-:S05]  /*8040*/  FFMA R172, R87, R154, R172 ;  /* 0x0000009a57ac7223 */ /* 0x000fca00000000ac */
[----:B------:R-:W-:-:S05]  /*8050*/  F2FP.BF16.F32.PACK_AB R172, RZ, R172 ;  /* 0x000000acffac723e */ /* 0x000fca00000010ff */
[----:B------:R0:W-:Y:S01]  /*8060*/  STG.E.U16 desc[UR36][R8.64+0xf2], R172 ;  /* 0x0000f2ac08007986 */ /* 0x0001e2000c101524 */
[----:B------:R-:W-:Y:S05]  /*8070*/  BRA `(.L_x_280) ;  /* 0x0000002400347947 */ /* 0x000fea0003800000 */
.L_x_29:
[----:B------:R-:W-:Y:S01]  /*8080*/  ULDC.64 UR4, c[0x0][0x5c0] ;  /* 0x0001700000047ab9 */ /* 0x000fe20000000a00 */
[-C--:B------:R-:W-:Y:S01]  /*8090*/  FMUL R88, R88, R154.reuse ;  /* 0x0000009a58587220 */ /* 0x080fe20000400000 */
[----:B------:R-:W-:Y:S01]  /*80a0*/  LEA R8, P0, R166, UR4, 0x1 ;  /* 0x00000004a6087c11 */ /* 0x000fe2000f8008ff */
[----:B------:R-:W-:Y:S01]  /*80b0*/  IMAD.SHL.U32 R7, R4, 0x10, RZ ;  /* 0x0000001004077824 */ /* 0x000fe200078e00ff */
[----:B------:R-:W-:Y:S01]  /*80c0*/  ISETP.GT.AND P2, PT, R0, 0x1, P3 ;  /* 0x000000010000780c */ /* 0x000fe20001f44270 */
[-C--:B------:R-:W-:Y:S01]  /*80d0*/  FMUL R89, R89, R154.reuse ;  /* 0x0000009a59597220 */ /* 0x080fe20000400000 */
[----:B------:R-:W-:Y:S01]  /*80e0*/  LEA.HI.X R9, R166, UR5, R169, 0x1, P0 ;  /* 0x00000005a6097c11 */ /* 0x000fe200080f0ca9 */
[-C--:B------:R-:W-:Y:S01]  /*80f0*/  FMUL R90, R90, R154.reuse ;  /* 0x0000009a5a5a7220 */ /* 0x080fe20000400000 */
[----:B------:R-:W-:Y:S01]  /*8100*/  ISETP.GT.AND P0, PT, R3, 0x8, PT ;  /* 0x000000080300780c */ /* 0x000fe20003f04270 */
[----:B------:R-:W-:Y:S01]  /*8110*/  FMUL R91, R91, R154 ;  /* 0x0000009a5b5b7220 */ /* 0x000fe20000400000 */
[----:B------:R-:W-:Y:S01]  /*8120*/  F2FP.BF16.F32.PACK_AB R88, RZ, R88 ;  /* 0x00000058ff58723e */ /* 0x000fe200000010ff */
[-C--:B------:R-:W-:Y:S01]  /*8130*/  FMUL R92, R92, R154.reuse ;  /* 0x0000009a5c5c7220 */ /* 0x080fe20000400000 */
[----:B------:R-:W-:Y:S01]  /*8140*/  ISETP.GT.AND P4, PT, R0, RZ, P0 ;  /* 0x000000ff0000720c */ /* 0x000fe20000784270 */
[----:B------:R-:W-:Y:S01]  /*8150*/  FMUL R93, R93, R154 ;  /* 0x0000009a5d5d7220 */ /* 0x000fe20000400000 */
[----:B------:R-:W-:Y:S01]  /*8160*/  SHF.L.U64.HI R6, R4, 0x4, R5 ;  /* 0x0000000404067819 */ /* 0x000fe20000010205 */
[----:B------:R-:W-:Y:S01]  /*8170*/  @P1 STG.E.U16 desc[UR36][R8.64], R88 ;  /* 0x0000005808001986 */ /* 0x000fe2000c101524 */
[----:B------:R-:W-:Y:S01]  /*8180*/  IADD3 R10, P5, R7, R8, RZ ;  /* 0x00000008070a7210 */ /* 0x000fe20007fbe0ff */
[-C--:B------:R-:W-:Y:S01]  /*8190*/  FMUL R94, R94, R154.reuse ;  /* 0x0000009a5e5e7220 */ /* 0x080fe20000400000 */
[----:B------:R-:W-:Y:S01]  /*81a0*/  ISETP.GT.AND P1, PT, R0, 0x1, P0 ;  /* 0x000000010000780c */ /* 0x000fe20000724270 */
[----:B------:R-:W-:Y:S01]  /*81b0*/  FMUL R95, R95, R154 ;  /* 0x0000009a5f5f7220 */ /* 0x000fe20000400000 */
[----:B------:R-:W-:Y:S01]  /*81c0*/  F2FP.BF16.F32.PACK_AB R89, RZ, R89 ;  /* 0x00000059ff59723e */ /* 0x000fe200000010ff */
[----:B------:R-:W-:Y:S01]  /*81d0*/  IMAD.X R11, R6, 0x1, R9, P5 ;  /* 0x00000001060b7824 */ /* 0x000fe200028e0609 */
[----:B------:R-:W-:Y:S01]  /*81e0*/  F2FP.BF16.F32.PACK_AB R90, RZ, R90 ;  /* 0x0000005aff5a723e */ /* 0x000fe200000010ff */
[-C--:B------:R-:W-:Y:S01]  /*81f0*/  FMUL R96, R96, R154.reuse ;  /* 0x0000009a60607220 */ /* 0x080fe20000400000 */
[----:B------:R-:W-:Y:S01]  /*8200*/  F2FP.BF16.F32.PACK_AB R91, RZ, R91 ;  /* 0x0000005bff5b723e */ /* 0x000fe200000010ff */
[----:B------:R-:W-:Y:S01]  /*8210*/  @P2 STG.E.U16 desc[UR36][R8.64+0x2], R89 ;  /* 0x0000025908002986 */ /* 0x000fe2000c101524 */
[C---:B------:R-:W-:Y:S01]  /*8220*/  ISETP.GT.AND P5, PT, R0.reuse, 0x9, P3 ;  /* 0x000000090000780c */ /* 0x040fe20001fa4270 */
[-C--:B------:R-:W-:Y:S01]  /*8230*/  FMUL R97, R97, R154.reuse ;  /* 0x0000009a61617220 */ /* 0x080fe20000400000 */
[C---:B------:R-:W-:Y:S01]  /*8240*/  ISETP.GT.AND P2, PT, R0.reuse, 0x8, P0 ;  /* 0x000000080000780c */ /* 0x040fe20000744270 */
[----:B------:R-:W-:Y:S01]  /*8250*/  @P4 STG.E.U16 desc[UR36][R10.64], R90 ;  /* 0x0000005a0a004986 */ /* 0x000fe2000c101524 */
[----:B------:R-:W-:Y:S01]  /*8260*/  ISETP.GT.AND P4, PT, R0, 0x8, P3 ;  /* 0x000000080000780c */ /* 0x000fe20001f84270 */
[----:B------:R-:W-:Y:S01]  /*8270*/  FMUL R98, R98, R154 ;  /* 0x0000009a62627220 */ /* 0x000fe20000400000 */
[----:B------:R-:W-:Y:S01]  /*8280*/  F2FP.BF16.F32.PACK_AB R92, RZ, R92 ;  /* 0x0000005cff5c723e */ /* 0x000fe200000010ff */
[----:B------:R-:W-:Y:S01]  /*8290*/  @P1 STG.E.U16 desc[UR36][R10.64+0x2], R91 ;  /* 0x0000025b0a001986 */ /* 0x000fe2000c101524 */
[----:B------:R-:W-:Y:S01]  /*82a0*/  ISETP.GT.AND P1, PT, R0, 0x9, P0 ;  /* 0x000000090000780c */ /* 0x000fe20000724270 */
[-C--:B------:R-:W-:Y:S01]  /*82b0*/  FMUL R99, R99, R154.reuse ;  /* 0x0000009a63637220 */ /* 0x080fe20000400000 */
[----:B------:R-:W-:Y:S01]  /*82c0*/  F2FP.BF16.F32.PACK_AB R93, RZ, R93 ;  /* 0x0000005dff5d723e */ /* 0x000fe200000010ff */
[----:B------:R-:W-:Y:S01]  /*82d0*/  FMUL R100, R100, R154 ;  /* 0x0000009a64647220 */ /* 0x000fe20000400000 */
[----:B------:R-:W-:Y:S01]  /*82e0*/  F2FP.BF16.F32.PACK_AB R94, RZ, R94 ;  /* 0x0000005eff5e723e */ /* 0x000fe200000010ff */
[-C--:B------:R-:W-:Y:S01]  /*82f0*/  FMUL R101, R101, R154.reuse ;  /* 0x0000009a65657220 */ /* 0x080fe20000400000 */
[----:B------:R-:W-:Y:S01]  /*8300*/  F2FP.BF16.F32.PACK_AB R95, RZ, R95 ;  /* 0x0000005fff5f723e */ /* 0x000fe200000010ff */
[----:B------:R-:W-:Y:S01]  /*8310*/  FMUL R102, R102, R154 ;  /* 0x0000009a66667220 */ /* 0x000fe20000400000 */
[----:B------:R-:W-:Y:S01]  /*8320*/  F2FP.BF16.F32.PACK_AB R96, RZ, R96 ;  /* 0x00000060ff60723e */ /* 0x000fe200000010ff */
[----:B------:R-:W-:Y:S01]  /*8330*/  @P4 STG.E.U16 desc[UR36][R8.64+0x10], R92 ;  /* 0x0000105c08004986 */ /* 0x000fe2000c101524 */
[C---:B------:R-:W-:Y:S01]  /*8340*/  ISETP.GT.AND P4, PT, R0.reuse, 0x10, P3 ;  /* 0x000000100000780c */ /* 0x040fe20001f84270 */
[-C--:B------:R-:W-:Y:S01]  /*8350*/  FMUL R103, R103, R154.reuse ;  /* 0x0000009a67677220 */ /* 0x080fe20000400000 */
[----:B------:R-:W-:Y:S01]  /*8360*/  F2FP.BF16.F32.PACK_AB R97, RZ, R97 ;  /* 0x00000061ff61723e */ /* 0x000fe200000010ff */
[----:B------:R-:W-:Y:S01]  /*8370*/  @P5 STG.E.U16 desc[UR36][R8.64+0x12], R93 ;  /* 0x0000125d08005986 */ /* 0x000fe2000c101524 */
[----:B------:R-:W-:Y:S01]  /*8380*/  ISETP.GT.AND P5, PT, R0, 0x11, P0 ;  /* 0x000000110000780c */ /* 0x000fe200007a4270 */
        /* <DEDUP_REMOVED lines=74> */
[-C--:B------:R-:W-:Y:S01]  /*8830*/  FMUL R125, R125, R154.reuse ;  /* 0x0000009a7d7d7220 */ /* 0x080fe20000400000 */
[----:B------:R-:W-:Y:S01]  /*8840*/  F2FP.BF16.F32.PACK_AB R119, RZ, R119 ;  /* 0x00000077ff77723e */ /* 0x000fe200000010ff */
[----:B------:R-:W-:Y:S01]  /*8850*/  FMUL R126, R126, R154 ;  /* 0x0000009a7e7e7220 */ /* 0x000fe20000400000 */
[----:B------:R-:W-:Y:S01]  /*8860*/  F2FP.BF16.F32.PACK_AB R120, RZ, R120 ;  /* 0x00000078ff78723e */ /* 0x000fe200000010ff */
        /* <DEDUP_REMOVED lines=64> */
[----:B------:R-:W-:Y:S01]  /*8c70*/  FMUL R145, R145, R154 ;  /* 0x0000009a91917220 */ /* 0x000fe20000400000 */
[----:B------:R-:W-:Y:S01]  /*8c80*/  F2FP.BF16.F32.PACK_AB R139, RZ, R139 ;  /* 0x0000008bff8b723e */ /* 0x000fe200000010ff */
[----:B------:R-:W-:Y:S01]  /*8c90*/  IMAD.SHL.U32 R21, R4, 0x100, RZ ;  /* 0x0000010004157824 */ /* 0x000fe200078e00ff */
[----:B------:R-:W-:Y:S01]  /*8ca0*/  F2FP.BF16.F32.PACK_AB R140, RZ, R140 ;  /* 0x0000008cff8c723e */ /* 0x000fe200000010ff */
[----:B------:R-:W-:Y:S01]  /*8cb0*/  @P1 STG.E.U16 desc[UR36][R8.64+0x90], R124 ;  /* 0x0000907c08001986 */ /* 0x000fe2000c101524 */
[----:B------:R-:W-:Y:S01]  /*8cc0*/  ISETP.GT.AND P1, PT, R0, 0x50, P3 ;  /* 0x000000500000780c */ /* 0x000fe20001f24270 */
[-C--:B------:R-:W-:Y:S01]  /*8cd0*/  FMUL R146, R146, R154.reuse ;  /* 0x0000009a92927220 */ /* 0x080fe20000400000 */
[----:B------:R-:W-:Y:S01]  /*8ce0*/  F2FP.BF16.F32.PACK_AB R141, RZ, R141 ;  /* 0x0000008dff8d723e */ /* 0x000fe200000010ff */
[----:B------:R-:W-:Y:S01]  /*8cf0*/  @P2 STG.E.U16 desc[UR36][R8.64+0x92], R125 ;  /* 0x0000927d08002986 */ /* 0x000fe2000c101524 */
[C---:B------:R-:W-:Y:S01]  /*8d00*/  ISETP.GT.AND P2, PT, R0.reuse, 0x51, P3 ;  /* 0x000000510000780c */ /* 0x040fe20001f44270 */
[----:B------:R-:W-:Y:S01]  /*8d10*/  FMUL R147, R147, R154 ;  /* 0x0000009a93937220 */ /* 0x000fe20000400000 */
        /* <DEDUP_REMOVED lines=12> */
[----:B------:R-:W-:Y:S01]  /*8de0*/  SHF.L.U64.HI R15, R4, 0x8, R5 ;  /* 0x00000008040f7819 */ /* 0x000fe20000010205 */
[----:B------:R-:W-:Y:S01]  /*8df0*/  @P2 STG.E.U16 desc[UR36][R8.64+0xa2], R129 ;  /* 0x0000a28108002986 */ /* 0x000fe2000c101524 */
[C---:B------:R-:W-:Y:S01]  /*8e00*/  ISETP.GT.AND P2, PT, R0.reuse, 0x59, P3 ;  /* 0x000000590000780c */ /* 0x040fe20001f44270 */
        /* <DEDUP_REMOVED lines=56> */
[----:B------:R-:W-:Y:S01]  /*9190*/  FMUL R39, R39, R154 ;  /* 0x0000009a27277220 */ /* 0x000fe20000400000 */
[----:B------:R-:W-:Y:S01]  /*91a0*/  F2FP.BF16.F32.PACK_AB R33, RZ, R33 ;  /* 0x00000021ff21723e */ /* 0x000fe200000010ff */
[----:B------:R-:W-:Y:S01]  /*91b0*/  @P2 STG.E.U16 desc[UR36][R10.64+0xd0], R142 ;  /* 0x0000d08e0a002986 */ /* 0x000fe2000c101524 */
[----:B------:R-:W-:Y:S01]  /*91c0*/  F2FP.BF16.F32.PACK_AB R34, RZ, R34 ;  /* 0x00000022ff22723e */ /* 0x000fe200000010ff */
[-C--:B------:R-:W-:Y:S01]  /*91d0*/  FMUL R40, R40, R154.reuse ;  /* 0x0000009a28287220 */ /* 0x080fe20000400000 */
[----:B------:R-:W-:Y:S01]  /*91e0*/  F2FP.BF16.F32.PACK_AB R35, RZ, R35 ;  /* 0x00000023ff23723e */ /* 0x000fe200000010ff */
[----:B------:R-:W-:Y:S01]  /*91f0*/  FMUL R41, R41, R154 ;  /* 0x0000009a29297220 */ /* 0x000fe20000400000 */
[----:B------:R-:W-:Y:S01]  /*9200*/  F2FP.BF16.F32.PACK_AB R36, RZ, R36 ;  /* 0x00000024ff24723e */ /* 0x000fe200000010ff */
[----:B------:R-:W-:Y:S01]  /*9210*/  @P4 STG.E.U16 desc[UR36][R10.64+0xd2], R143 ;  /* 0x0000d28f0a004986 */ /* 0x000fe2000c101524 */
[----:B------:R-:W-:Y:S01]  /*9220*/  ISETP.GT.AND P4, PT, R0, 0x71, P0 ;  /* 0x000000710000780c */ /* 0x000fe20000784270 */
[----:B------:R-:W-:Y:S01]  /*9230*/  FMUL R42, R42, R154 ;  /* 0x0000009a2a2a7220 */ /* 0x000fe20000400000 */
[----:B------:R-:W-:Y:S01]  /*9240*/  F2FP.BF16.F32.PACK_AB R37, RZ, R37 ;  /* 0x00000025ff25723e */ /* 0x000fe200000010ff */
[----:B------:R-:W-:Y:S01]  /*9250*/  @P5 STG.E.U16 desc[UR36][R8.64+0xe0], R144 ;  /* 0x0000e09008005986 */ /* 0x000fe2000c101524 */
[----:B------:R-:W-:Y:S01]  /*9260*/  ISETP.GT.AND P5, PT, R0, 0x70, P0 ;  /* 0x000000700000780c */ /* 0x000fe200007a4270 */
[----:B------:R-:W-:Y:S01]  /*9270*/  @P1 IMAD.MOV.U32 R4, RZ, RZ, R8 ;  /* 0x000000ffff041224 */ /* 0x000fe200078e0008 */
[----:B------:R-:W-:Y:S01]  /*9280*/  F2FP.BF16.F32.PACK_AB R38, RZ, R38 ;  /* 0x00000026ff26723e */ /* 0x000fe200000010ff */
[----:B------:R-:W-:Y:S01]  /*9290*/  @P1 IMAD.MOV.U32 R5, RZ, RZ, R9 ;  /* 0x000000ffff051224 */ /* 0x000fe200078e0009 */
[----:B------:R-:W-:Y:S01]  /*92a0*/  F2FP.BF16.F32.PACK_AB R39, RZ, R39 ;  /* 0x00000027ff27723e */ /* 0x000fe200000010ff */
[----:B------:R-:W-:Y:S01]  /*92b0*/  FMUL R43, R43, R154 ;  /* 0x0000009a2b2b7220 */ /* 0x000fe20000400000 */
[----:B------:R-:W-:Y:S01]  /*92c0*/  F2FP.BF16.F32.PACK_AB R40, RZ, R40 ;  /* 0x00000028ff28723e */ /* 0x000fe200000010ff */
[----:B------:R-:W-:Y:S01]  /*92d0*/  FMUL R44, R44, R154 ;  /* 0x0000009a2c2c7220 */ /* 0x000fe20000400000 */
[----:B------:R0:W-:Y:S01]  /*92e0*/  @P1 STG.E.U16 desc[UR36][R4.64+0xe2], R145 ;  /* 0x0000e29104001986 */ /* 0x0001e2000c101524 */
[----:B------:R-:W-:Y:S01]  /*92f0*/  IADD3 R12, P1, P2, R7, R8, R21 ;  /* 0x00000008070c7210 */ /* 0x000fe20007a3e015 */
[-C--:B------:R-:W-:Y:S01]  /*9300*/  FMUL R45, R45, R154.reuse ;  /* 0x0000009a2d2d7220 */ /* 0x080fe20000400000 */
[----:B------:R-:W-:Y:S01]  /*9310*/  F2FP.BF16.F32.PACK_AB R41, RZ, R41 ;  /* 0x00000029ff29723e */ /* 0x000fe200000010ff */
[-C--:B------:R-:W-:Y:S01]  /*9320*/  FMUL R46, R46, R154.reuse ;  /* 0x0000009a2e2e7220 */ /* 0x080fe20000400000 */
[----:B------:R-:W-:Y:S01]  /*9330*/  IADD3.X R13, R6, R9, R15, P1, P2 ;  /* 0x00000009060d7210 */ /* 0x000fe20000fe440f */
[-C--:B------:R-:W-:Y:S01]  /*9340*/  FMUL R47, R47, R154.reuse ;  /* 0x0000009a2f2f7220 */ /* 0x080fe20000400000 */
[C---:B------:R-:W-:Y:S01]  /*9350*/  ISETP.GT.AND P1, PT, R3.reuse, 0x80, PT ;  /* 0x000000800300780c */ /* 0x040fe20003f24270 */
[-C--:B------:R-:W-:Y:S01]  /*9360*/  FMUL R48, R48, R154.reuse ;  /* 0x0000009a30307220 */ /* 0x080fe20000400000 */
[----:B------:R-:W-:Y:S01]  /*9370*/  ISETP.GT.AND P2, PT, R3, 0x88, PT ;  /* 0x000000880300780c */ /* 0x000fe20003f44270 */
[----:B------:R-:W-:Y:S01]  /*9380*/  FMUL R49, R49, R154 ;  /* 0x0000009a31317220 */ /* 0x000fe20000400000 */
[----:B------:R-:W-:Y:S01]  /*9390*/  F2FP.BF16.F32.PACK_AB R42, RZ, R42 ;  /* 0x0000002aff2a723e */ /* 0x000fe200000010ff */
[----:B0-----:R-:W-:Y:S01]  /*93a0*/  @P5 IMAD.MOV.U32 R4, RZ, RZ, R10 ;  /* 0x000000ffff045224 */ /* 0x001fe200078e000a */
[----:B------:R-:W-:Y:S01]  /*93b0*/  F2FP.BF16.F32.PACK_AB R43, RZ, R43 ;  /* 0x0000002bff2b723e */ /* 0x000fe200000010ff */
[----:B------:R-:W-:Y:S01]  /*93c0*/  @P5 IMAD.MOV.U32 R5, RZ, RZ, R11 ;  /* 0x000000ffff055224 */ /* 0x000fe200078e000b */
[----:B------:R-:W-:Y:S01]  /*93d0*/  F2FP.BF16.F32.PACK_AB R44, RZ, R44 ;  /* 0x0000002cff2c723e */ /* 0x000fe200000010ff */
[-C--:B------:R-:W-:Y:S01]  /*93e0*/  FMUL R50, R50, R154.reuse ;  /* 0x0000009a32327220 */ /* 0x080fe20000400000 */
[----:B------:R-:W-:Y:S01]  /*93f0*/  F2FP.BF16.F32.PACK_AB R45, RZ, R45 ;  /* 0x0000002dff2d723e */ /* 0x000fe200000010ff */
[-C--:B------:R-:W-:Y:S01]  /*9400*/  FMUL R51, R51, R154.reuse ;  /* 0x0000009a33337220 */ /* 0x080fe20000400000 */
[----:B------:R0:W-:Y:S01]  /*9410*/  @P5 STG.E.U16 desc[UR36][R4.64+0xe0], R146 ;  /* 0x0000e09204005986 */ /* 0x0001e2000c101524 */
[----:B------:R-:W-:Y:S01]  /*9420*/  ISETP.GT.AND P5, PT, R0, 0x78, P3 ;  /* 0x000000780000780c */ /* 0x000fe20001fa4270 */
[-C--:B------:R-:W-:Y:S01]  /*9430*/  FMUL R52, R52, R154.reuse ;  /* 0x0000009a34347220 */ /* 0x080fe20000400000 */
[C---:B------:R-:W-:Y:S01]  /*9440*/  ISETP.GT.AND P3, PT, R0.reuse, 0x79, P3 ;  /* 0x000000790000780c */ /* 0x040fe20001f64270 */
[----:B------:R-:W-:Y:S01]  /*9450*/  @P4 STG.E.U16 desc[UR36][R10.64+0xe2], R147 ;  /* 0x0000e2930a004986 */ /* 0x000fe2000c101524 */
[C---:B------:R-:W-:Y:S01]  /*9460*/  ISETP.GT.AND P4, PT, R0.reuse, 0x78, P0 ;  /* 0x000000780000780c */ /* 0x040fe20000784270 */
[-C--:B------:R-:W-:Y:S01]  /*9470*/  FMUL R53, R53, R154.reuse ;  /* 0x0000009a35357220 */ /* 0x080fe20000400000 */
[----:B------:R-:W-:Y:S01]  /*9480*/  ISETP.GT.AND P0, PT, R0, 0x79, P0 ;  /* 0x000000790000780c */ /* 0x000fe20000704270 */
[----:B------:R-:W-:Y:S01]  /*9490*/  FMUL R54, R54, R154 ;  /* 0x0000009a36367220 */ /* 0x000fe20000400000 */
[----:B------:R-:W-:Y:S01]  /*94a0*/  F2FP.BF16.F32.PACK_AB R46, RZ, R46 ;  /* 0x0000002eff2e723e */ /* 0x000fe200000010ff */
[-C--:B------:R-:W-:Y:S01]  /*94b0*/  FMUL R55, R55, R154.reuse ;  /* 0x0000009a37377220 */ /* 0x080fe20000400000 */
[----:B------:R-:W-:Y:S01]  /*94c0*/  F2FP.BF16.F32.PACK_AB R47, RZ, R47 ;  /* 0x0000002fff2f723e */ /* 0x000fe200000010ff */
[----:B------:R-:W-:Y:S01]  /*94d0*/  FMUL R56, R56, R154 ;  /* 0x0000009a38387220 */ /* 0x000fe20000400000 */
[----:B------:R-:W-:Y:S01]  /*94e0*/  F2FP.BF16.F32.PACK_AB R48, RZ, R48 ;  /* 0x00000030ff30723e */ /* 0x000fe200000010ff */
[----:B------:R-:W-:Y:S01]  /*94f0*/  @P5 STG.E.U16 desc[UR36][R8.64+0xf0], R148 ;  /* 0x0000f09408005986 */ /* 0x000fe2000c101524 */
[----:B0-----:R-:W-:Y:S01]  /*9500*/  IADD3 R4, P5, R21, R8, RZ ;  /* 0x0000000815047210 */ /* 0x001fe20007fbe0ff */
[-C--:B------:R-:W-:Y:S01]  /*9510*/  FMUL R57, R57, R154.reuse ;  /* 0x0000009a39397220 */ /* 0x080fe20000400000 */
[----:B------:R-:W-:Y:S01]  /*9520*/  F2FP.BF16.F32.PACK_AB R49, RZ, R49 ;  /* 0x00000031ff31723e */ /* 0x000fe200000010ff */
[----:B------:R0:W-:Y:S01]  /*9530*/  @P3 STG.E.U16 desc[UR36][R8.64+0xf2], R149 ;  /* 0x0000f29508003986 */ /* 0x0001e2000c101524 */
[----:B------:R-:W-:Y:S01]  /*9540*/  IADD3.X R5, R15, R9, RZ, P5, !PT ;  /* 0x000000090f057210 */ /* 0x000fe20002ffe4ff */
[-C--:B------:R-:W-:Y:S01]  /*9550*/  FMUL R58, R58, R154.reuse ;  /* 0x0000009a3a3a7220 */ /* 0x080fe20000400000 */
[C---:B------:R-:W-:Y:S01]  /*9560*/  ISETP.GT.AND P3, PT, R0.reuse, RZ, P1 ;  /* 0x000000ff0000720c */ /* 0x040fe20000f64270 */
[----:B------:R-:W-:Y:S01]  /*9570*/  @P4 STG.E.U16 desc[UR36][R10.64+0xf0], R150 ;  /* 0x0000f0960a004986 */ /* 0x000fe2000c101524 */
[C---:B------:R-:W-:Y:S01]  /*9580*/  ISETP.GT.AND P4, PT, R0.reuse, 0x1, P1 ;  /* 0x000000010000780c */ /* 0x040fe20000f84270 */
[-C--:B------:R-:W-:Y:S01]  /*9590*/  FMUL R59, R59, R154.reuse ;  /* 0x0000009a3b3b7220 */ /* 0x080fe20000400000 */
[C---:B------:R-:W-:Y:S01]  /*95a0*/  ISETP.GT.AND P5, PT, R0.reuse, RZ, P2 ;  /* 0x000000ff0000720c */ /* 0x040fe200017a4270 */
        /* <DEDUP_REMOVED lines=10> */
[----:B------:R-:W-:Y:S01]  /*9650*/  FMUL R63, R63, R154 ;  /* 0x0000009a3f3f7220 */ /* 0x000fe20000400000 */
[----:B------:R-:W-:Y:S01]  /*9660*/  F2FP.BF16.F32.PACK_AB R53, RZ, R53 ;  /* 0x00000035ff35723e */ /* 0x000fe200000010ff */
[----:B------:R-:W-:Y:S01]  /*9670*/  @P4 STG.E.U16 desc[UR36][R4.64+0x2], R25 ;  /* 0x0000021904004986 */ /* 0x000fe2000c101524 */
[----:B------:R-:W-:Y:S01]  /*9680*/  IADD3 R14, P4, R7, R4, RZ ;  /* 0x00000004070e7210 */ /* 0x000fe20007f9e0ff */
[--C-:B------:R-:W-:Y:S01]  /*9690*/  IMAD.X R9, R6, 0x1, R5.reuse, P3 ;  /* 0x0000000106097824 */ /* 0x100fe200018e0605 */
[----:B------:R-:W-:Y:S01]  /*96a0*/  ISETP.GT.AND P3, PT, R0, 0x9, P2 ;  /* 0x000000090000780c */ /* 0x000fe20001764270 */
[----:B------:R-:W-:Y:S01]  /*96b0*/  FMUL R64, R64, R154 ;  /* 0x0000009a40407220 */ /* 0x000fe20000400000 */
[----:B------:R-:W-:Y:S01]  /*96c0*/  F2FP.BF16.F32.PACK_AB R54, RZ, R54 ;  /* 0x00000036ff36723e */ /* 0x000fe200000010ff */
[----:B------:R-:W-:Y:S01]  /*96d0*/  IMAD.X R15, R6, 0x1, R5, P4 ;  /* 0x00000001060f7824 */ /* 0x000fe200020e0605 */
[----:B------:R-:W-:Y:S01]  /*96e0*/  ISETP.GT.AND P4, PT, R0, 0x8, P1 ;  /* 0x000000080000780c */ /* 0x000fe20000f84270 */
[-C--:B------:R-:W-:Y:S01]  /*96f0*/  FMUL R65, R65, R154.reuse ;  /* 0x0000009a41417220 */ /* 0x080fe20000400000 */
[----:B------:R-:W-:Y:S01]  /*9700*/  F2FP.BF16.F32.PACK_AB R55, RZ, R55 ;  /* 0x00000037ff37723e */ /* 0x000fe200000010ff */
[-C--:B------:R-:W-:Y:S01]  /*9710*/  FMUL R66, R66, R154.reuse ;  /* 0x0000009a42427220 */ /* 0x080fe20000400000 */
        /* <DEDUP_REMOVED lines=8> */
[-C--:B------:R-:W-:Y:S01]  /*97a0*/  FMUL R69, R69, R154.reuse ;  /* 0x0000009a45457220 */ /* 0x080fe20000400000 */
[----:B------:R-:W-:Y:S01]  /*97b0*/  @P4 STG.E.U16 desc[UR36][R4.64+0x10], R28 ;  /* 0x0000101c04004986 */ /* 0x000fe2000c101524 */
[----:B------:R-:W-:Y:S01]  /*97c0*/  ISETP.GT.AND P4, PT, R0, 0x10, P1 ;  /* 0x000000100000780c */ /* 0x000fe20000f84270 */
[----:B------:R-:W-:Y:S01]  /*97d0*/  FMUL R70, R70, R154 ;  /* 0x0000009a46467220 */ /* 0x000fe20000400000 */
[----:B------:R-:W-:Y:S01]  /*97e0*/  F2FP.BF16.F32.PACK_AB R58, RZ, R58 ;  /* 0x0000003aff3a723e */ /* 0x000fe200000010ff */
[-C--:B------:R-:W-:Y:S01]  /*97f0*/  FMUL R71, R71, R154.reuse ;  /* 0x0000009a47477220 */ /* 0x080fe20000400000 */
        /* <DEDUP_REMOVED lines=18> */
[--C-:B------:R-:W-:Y:S01]  /*9920*/  @P0 IMAD.MOV.U32 R6, RZ, RZ, R12.reuse ;  /* 0x000000ffff060224 */ /* 0x100fe200078e000c */
[----:B------:R-:W-:Y:S01]  /*9930*/  F2FP.BF16.F32.PACK_AB R63, RZ, R63 ;  /* 0x0000003fff3f723e */ /* 0x000fe200000010ff */
[--C-:B------:R-:W-:Y:S01]  /*9940*/  @P0 IMAD.MOV.U32 R7, RZ, RZ, R13.reuse ;  /* 0x000000ffff070224 */ /* 0x100fe200078e000d */
[----:B------:R-:W-:Y:S01]  /*9950*/  F2FP.BF16.F32.PACK_AB R64, RZ, R64 ;  /* 0x00000040ff40723e */ /* 0x000fe200000010ff */
[-C--:B------:R-:W-:Y:S01]  /*9960*/  FMUL R76, R76, R154.reuse ;  /* 0x0000009a4c4c7220 */ /* 0x080fe20000400000 */
[----:B------:R-:W-:Y:S01]  /*9970*/  F2FP.BF16.F32.PACK_AB R65, RZ, R65 ;  /* 0x00000041ff41723e */ /* 0x000fe200000010ff */
[-C--:B------:R-:W-:Y:S01]  /*9980*/  FMUL R77, R77, R154.reuse ;  /* 0x0000009a4d4d7220 */ /* 0x080fe20000400000 */
[----:B------:R0:W-:Y:S01]  /*9990*/  @P0 STG.E.U16 desc[UR36][R6.64+0x20], R34 ;  /* 0x0000202206000986 */ /* 0x0001e2000c101524 */
        /* <DEDUP_REMOVED lines=11> */
[--C-:B0-----:R-:W-:Y:S01]  /*9a50*/  @P3 IMAD.MOV.U32 R6, RZ, RZ, R12.reuse ;  /* 0x000000ffff063224 */ /* 0x101fe200078e000c */
[----:B------:R-:W-:Y:S01]  /*9a60*/  F2FP.BF16.F32.PACK_AB R71, RZ, R71 ;  /* 0x00000047ff47723e */ /* 0x000fe200000010ff */
[--C-:B------:R-:W-:Y:S01]  /*9a70*/  @P3 IMAD.MOV.U32 R7, RZ, RZ, R13.reuse ;  /* 0x000000ffff073224 */ /* 0x100fe200078e000d */
[----:B------:R-:W-:Y:S01]  /*9a80*/  F2FP.BF16.F32.PACK_AB R72, RZ, R72 ;  /* 0x00000048ff48723e */ /* 0x000fe200000010ff */
[-C--:B------:R-:W-:Y:S01]  /*9a90*/  FMUL R83, R83, R154.reuse ;  /* 0x0000009a53537220 */ /* 0x080fe20000400000 */
[----:B------:R-:W-:Y:S01]  /*9aa0*/  F2FP.BF16.F32.PACK_AB R73, RZ, R73 ;  /* 0x00000049ff49723e */ /* 0x000fe200000010ff */
[-C--:B------:R-:W-:Y:S01]  /*9ab0*/  FMUL R84, R84, R154.reuse ;  /* 0x0000009a54547220 */ /* 0x080fe20000400000 */
[----:B------:R0:W-:Y:S01]  /*9ac0*/  @P3 STG.E.U16 desc[UR36][R6.64+0x22], R35 ;  /* 0x0000222306003986 */ /* 0x0001e2000c101524 */
        /* <DEDUP_REMOVED lines=11> */
[----:B0-----:R-:W-:Y:S01]  /*9b80*/  @P0 IMAD.MOV.U32 R6, RZ, RZ, R12 ;  /* 0x000000ffff060224 */ /* 0x001fe200078e000c */
[----:B------:R-:W-:Y:S01]  /*9b90*/  F2FP.BF16.F32.PACK_AB R77, RZ, R77 ;  /* 0x0000004dff4d723e */ /* 0x000fe200000010ff */
[----:B------:R-:W-:Y:S01]  /*9ba0*/  @P0 IMAD.MOV.U32 R7, RZ, RZ, R13 ;  /* 0x000000ffff070224 */ /* 0x000fe200078e000d */
[----:B------:R-:W-:-:S02]  /*9bb0*/  F2FP.BF16.F32.PACK_AB R78, RZ, R78 ;  /* 0x0000004eff4e723e */ /* 0x000fc400000010ff */
[----:B------:R-:W-:Y:S02]  /*9bc0*/  F2FP.BF16.F32.PACK_AB R79, RZ, R79 ;  /* 0x0000004fff4f723e */ /* 0x000fe400000010ff */
[----:B------:R0:W-:Y:S01]  /*9bd0*/  @P0 STG.E.U16 desc[UR36][R6.64+0x30], R38 ;  /* 0x0000302606000986 */ /* 0x0001e2000c101524 */
[----:B------:R-:W-:Y:S02]  /*9be0*/  ISETP.GT.AND P0, PT, R0, 0x20, P2 ;  /* 0x000000200000780c */ /* 0x000fe40001704270 */
[----:B------:R-:W-:Y:S02]  /*9bf0*/  F2FP.BF16.F32.PACK_AB R80, RZ, R80 ;  /* 0x00000050ff50723e */ /* 0x000fe400000010ff */
[----:B------:R-:W-:Y:S02]  /*9c00*/  F2FP.BF16.F32.PACK_AB R81, RZ, R81 ;  /* 0x00000051ff51723e */ /* 0x000fe400000010ff */
[----:B------:R-:W-:Y:S02]  /*9c10*/  F2FP.BF16.F32.PACK_AB R82, RZ, R82 ;  /* 0x00000052ff52723e */ /* 0x000fe400000010ff */
[----:B------:R-:W-:-:S02]  /*9c20*/  F2FP.BF16.F32.PACK_AB R83, RZ, R83 ;  /* 0x00000053ff53723e */ /* 0x000fc400000010ff */
[----:B------:R-:W-:Y:S01]  /*9c30*/  F2FP.BF16.F32.PACK_AB R84, RZ, R84 ;  /* 0x00000054ff54723e */ /* 0x000fe200000010ff */
[----:B0-----:R-:W-:Y:S01]  /*9c40*/  @P3 IMAD.MOV.U32 R7, RZ, RZ, R13 ;  /* 0x000000ffff073224 */ /* 0x001fe200078e000d */
[----:B------:R-:W-:Y:S02]  /*9c50*/  @P3 MOV R6, R12 ;  /* 0x0000000c00063202 */ /* 0x000fe40000000f00 */
[----:B------:R-:W-:Y:S02]  /*9c60*/  F2FP.BF16.F32.PACK_AB R85, RZ, R85 ;  /* 0x00000055ff55723e */ /* 0x000fe400000010ff */
[----:B------:R-:W-:Y:S01]  /*9c70*/  F2FP.BF16.F32.PACK_AB R86, RZ, R86 ;  /* 0x00000056ff56723e */ /* 0x000fe200000010ff */
[----:B------:R0:W-:Y:S01]  /*9c80*/  @P3 STG.E.U16 desc[UR36][R6.64+0x32], R39 ;  /* 0x0000322706003986 */ /* 0x0001e2000c101524 */
[C---:B------:R-:W-:Y:S02]  /*9c90*/  ISETP.GT.AND P3, PT, R0.reuse, 0x21, P2 ;  /* 0x000000210000780c */ /* 0x040fe40001764270 */
[----:B------:R-:W-:Y:S01]  /*9ca0*/  F2FP.BF16.F32.PACK_AB R87, RZ, R87 ;  /* 0x00000057ff57723e */ /* 0x000fe200000010ff */
[----:B------:R-:W-:Y:S01]  /*9cb0*/  @P4 STG.E.U16 desc[UR36][R4.64+0x40], R40 ;  /* 0x0000402804004986 */ /* 0x000fe2000c101524 */
[----:B------:R-:W-:-:S03]  /*9cc0*/  ISETP.GT.AND P4, PT, R0, 0x28, P1 ;  /* 0x000000280000780c */ /* 0x000fc60000f84270 */
[----:B------:R-:W-:Y:S01]  /*9cd0*/  @P5 STG.E.U16 desc[UR36][R4.64+0x42], R41 ;  /* 0x0000422904005986 */ /* 0x000fe2000c101524 */
[----:B------:R-:W-:Y:S01]  /*9ce0*/  ISETP.GT.AND P5, PT, R0, 0x29, P1 ;  /* 0x000000290000780c */ /* 0x000fe20000fa4270 */
[----:B0-----:R-:W-:Y:S02]  /*9cf0*/  @P0 IMAD.MOV.U32 R6, RZ, RZ, R12 ;  /* 0x000000ffff060224 */ /* 0x001fe400078e000c */
[----:B------:R-:W-:-:S05]  /*9d00*/  @P0 IMAD.MOV.U32 R7, RZ, RZ, R13 ;  /* 0x000000ffff070224 */ /* 0x000fca00078e000d */
[----:B------:R0:W-:Y:S01]  /*9d10*/  @P0 STG.E.U16 desc[UR36][R6.64+0x40], R42 ;  /* 0x0000402a06000986 */ /* 0x0001e2000c101524 */
[----:B------:R-:W-:Y:S01]  /*9d20*/  ISETP.GT.AND P0, PT, R0, 0x28, P2 ;  /* 0x000000280000780c */ /* 0x000fe20001704270 */
[----:B0-----:R-:W-:Y:S02]  /*9d30*/  @P3 IMAD.MOV.U32 R6, RZ, RZ, R12 ;  /* 0x000000ffff063224 */ /* 0x001fe400078e000c */
[----:B------:R-:W-:-:S05]  /*9d40*/  @P3 IMAD.MOV.U32 R7, RZ, RZ, R13 ;  /* 0x000000ffff073224 */ /* 0x000fca00078e000d */
[----:B------:R0:W-:Y:S01]  /*9d50*/  @P3 STG.E.U16 desc[UR36][R6.64+0x42], R43 ;  /* 0x0000422b06003986 */ /* 0x0001e2000c101524 */
[----:B------:R-:W-:-:S03]  /*9d60*/  ISETP.GT.AND P3, PT, R0, 0x29, P2 ;  /* 0x000000290000780c */ /* 0x000fc60001764270 */
        /* <DEDUP_REMOVED lines=8> */
[----:B0-----:R-:W-:Y:S01]  /*9df0*/  @P3 IMAD.MOV.U32 R6, RZ, RZ, R12 ;  /* 0x000000ffff063224 */ /* 0x001fe200078e000c */
[----:B------:R-:W-:-:S05]  /*9e00*/  @P3 MOV R7, R13 ;  /* 0x0000000d00073202 */ /* 0x000fca0000000f00 */
        /* <DEDUP_REMOVED lines=29> */
[----:B------:R-:W-:Y:S02]  /*9fe0*/  ISETP.GT.AND P5, PT, R0, 0x49, P1 ;  /* 0x000000490000780c */ /* 0x000fe40000fa4270 */
[----:B0-----:R-:W-:Y:S01]  /*9ff0*/  @P0 MOV R6, R12 ;  /* 0x0000000c00060202 */ /* 0x001fe20000000f00 */
        /* <DEDUP_REMOVED lines=23> */
[----:B0-----:R-:W-:Y:S01]  /*a170*/  @P0 IMAD.MOV.U32 R6, RZ, RZ, R12 ;  /* 0x000000ffff060224 */ /* 0x001fe200078e000c */
[----:B------:R-:W-:-:S05]  /*a180*/  @P0 MOV R7, R13 ;  /* 0x0000000d00070202 */ /* 0x000fca0000000f00 */
        /* <DEDUP_REMOVED lines=25> */
[----:B------:R-:W-:Y:S02]  /*a320*/  ISETP.GT.AND P0, PT, R0, 0x68, P2 ;  /* 0x000000680000780c */ /* 0x000fe40001704270 */
[----:B0-----:R-:W-:Y:S01]  /*a330*/  @P3 MOV R6, R12 ;  /* 0x0000000c00063202 */ /* 0x001fe20000000f00 */
        /* <DEDUP_REMOVED lines=14> */
[C---:B------:R-:W-:Y:S02]  /*a420*/  ISETP.GT.AND P3, PT, R0.reuse, 0x78, P1 ;  /* 0x000000780000780c */ /* 0x040fe40000f64270 */
[C---:B------:R-:W-:Y:S01]  /*a430*/  ISETP.GT.AND P1, PT, R0.reuse, 0x79, P1 ;  /* 0x000000790000780c */ /* 0x040fe20000f24270 */
[----:B------:R-:W-:Y:S01]  /*a440*/  @P4 STG.E.U16 desc[UR36][R4.64+0xe0], R80 ;  /* 0x0000e05004004986 */ /* 0x000fe2000c101524 */
[----:B------:R-:W-:-:S03]  /*a450*/  ISETP.GT.AND P4, PT, R0, 0x71, P2 ;  /* 0x000000710000780c */ /* 0x000fc60001784270 */
[----:B------:R-:W-:Y:S01]  /*a460*/  @P5 STG.E.U16 desc[UR36][R4.64+0xe2], R81 ;  /* 0x0000e25104005986 */ /* 0x000fe2000c101524 */
[C---:B------:R-:W-:Y:S02]  /*a470*/  ISETP.GT.AND P5, PT, R0.reuse, 0x78, P2 ;  /* 0x000000780000780c */ /* 0x040fe400017a4270 */
[----:B------:R-:W-:Y:S01]  /*a480*/  ISETP.GT.AND P2, PT, R0, 0x79, P2 ;  /* 0x000000790000780c */ /* 0x000fe20001744270 */
[----:B0-----:R-:W-:Y:S02]  /*a490*/  @P0 IMAD.MOV.U32 R6, RZ, RZ, R12 ;  /* 0x000000ffff060224 */ /* 0x001fe400078e000c */
[----:B------:R-:W-:-:S05]  /*a4a0*/  @P0 IMAD.MOV.U32 R7, RZ, RZ, R13 ;  /* 0x000000ffff070224 */ /* 0x000fca00078e000d */
[----:B------:R0:W-:Y:S02]  /*a4b0*/  @P0 STG.E.U16 desc[UR36][R6.64+0xe0], R82 ;  /* 0x0000e05206000986 */ /* 0x0001e4000c101524 */
[----:B0-----:R-:W-:Y:S01]  /*a4c0*/  @P4 IMAD.MOV.U32 R6, RZ, RZ, R12 ;  /* 0x000000ffff064224 */ /* 0x001fe200078e000c */
[----:B------:R-:W-:-:S05]  /*a4d0*/  @P4 MOV R7, R13 ;  /* 0x0000000d00074202 */ /* 0x000fca0000000f00 */
[----:B------:R-:W-:Y:S04]  /*a4e0*/  @P4 STG.E.U16 desc[UR36][R6.64+0xe2], R83 ;  /* 0x0000e25306004986 */ /* 0x000fe8000c101524 */
[----:B------:R-:W-:Y:S04]  /*a4f0*/  @P3 STG.E.U16 desc[UR36][R4.64+0xf0], R84 ;  /* 0x0000f05404003986 */ /* 0x000fe8000c101524 */
[----:B------:R0:W-:Y:S02]  /*a500*/  @P1 STG.E.U16 desc[UR36][R4.64+0xf2], R85 ;  /* 0x0000f25504001986 */ /* 0x0001e4000c101524 */
[----:B0-----:R-:W-:-:S02]  /*a510*/  @P5 IMAD.MOV.U32 R4, RZ, RZ, R12 ;  /* 0x000000ffff045224 */ /* 0x001fc400078e000c */
[----:B------:R-:W-:-:S05]  /*a520*/  @P5 IMAD.MOV.U32 R5, RZ, RZ, R13 ;  /* 0x000000ffff055224 */ /* 0x000fca00078e000d */
[----:B------:R0:W-:Y:S04]  /*a530*/  @P5 STG.E.U16 desc[UR36][R4.64+0xf0], R86 ;  /* 0x0000f05604005986 */ /* 0x0001e8000c101524 */
[----:B------:R0:W-:Y:S02]  /*a540*/  @P2 STG.E.U16 desc[UR36][R12.64+0xf2], R87 ;  /* 0x0000f2570c002986 */ /* 0x0001e4000c101524 */
.L_x_280:
[----:B------:R-:W-:Y:S05]  /*a550*/  BSYNC B0 ;  /* 0x0000000000007941 */ /* 0x000fea0003800000 */
.L_x_28:
[----:B------:R-:W-:Y:S01]  /*a560*/  ULDC UR4, c[0x0][0xc] ;  /* 0x0000030000047ab9 */ /* 0x000fe20000000800 */
[----:B------:R-:W-:Y:S01]  /*a570*/  ULDC UR5, c[0x0][0x10] ;  /* 0x0000040000057ab9 */ /* 0x000fe20000000800 */
[----:B0-----:R-:W0:Y:S01]  /*a580*/  LDC R3, c[0x0][0x14] ;  /* 0x00000500ff037b82 */ /* 0x001e220000000800 */
[----:B------:R-:W-:Y:S01]  /*a590*/  UIMAD.WIDE.U32 UR4, UR4, UR5, URZ ;  /* 0x00000005040472a5 */ /* 0x000fe2000f8e003f */
[----:B------:R-:W-:Y:S01]  /*a5a0*/  PRMT R0, RZ, 0x7610, R0 ;  /* 0x00007610ff007816 */ /* 0x000fe20000000000 */
[----:B------:R-:W-:Y:S02]  /*a5b0*/  IMAD.MOV.U32 R153, RZ, RZ, -0x1 ;  /* 0xffffffffff997424 */ /* 0x000fe400078e00ff */
[----:B------:R-:W-:Y:S02]  /*a5c0*/  IMAD.MOV.U32 R23, RZ, RZ, -0x1 ;  /* 0xffffffffff177424 */ /* 0x000fe400078e00ff */
[----:B0-----:R-:W-:-:S04]  /*a5d0*/  IMAD.WIDE.U32 R16, R3, UR4, R16 ;  /* 0x0000000403107c25 */ /* 0x001fc8000f8e0010 */
[----:B------:R-:W-:Y:S01]  /*a5e0*/  IMAD R3, R3, UR5, RZ ;  /* 0x0000000503037c24 */ /* 0x000fe2000f8e02ff */
[----:B------:R-:W-:Y:S02]  /*a5f0*/  ULDC.64 UR4, c[0x0][0x650] ;  /* 0x0001940000047ab9 */ /* 0x000fe40000000a00 */
[----:B------:R-:W-:Y:S01]  /*a600*/  ISETP.GE.U32.AND P0, PT, R16, UR4, PT ;  /* 0x0000000410007c0c */ /* 0x000fe2000bf06070 */
[----:B------:R-:W-:-:S05]  /*a610*/  IMAD.IADD R17, R17, 0x1, R3 ;  /* 0x0000000111117824 */ /* 0x000fca00078e0203 */
[----:B------:R-:W-:-:S13]  /*a620*/  ISETP.GE.U32.AND.EX P0, PT, R17, UR5, PT, P0 ;  /* 0x0000000511007c0c */ /* 0x000fda000bf06100 */
[----:B------:R-:W-:Y:S05]  /*a630*/  @P0 BRA `(.L_x_281) ;  /* 0x0000000400640947 */ /* 0x000fea0003800000 */
[----:B------:R-:W0:Y:S01]  /*a640*/  S2R R12, SR_CTAID.X ;  /* 0x00000000000c7919 */ /* 0x000e220000002500 */
[----:B-12---:R-:W1:Y:S01]  /*a650*/  LDC.64 R10, c[0x0][0x628] ;  /* 0x00018a00ff0a7b82 */ /* 0x006e620000000a00 */
[----:B------:R-:W-:Y:S01]  /*a660*/  ULDC UR4, c[0x0][0x150] ;  /* 0x0000540000047ab9 */ /* 0x000fe20000000800 */
[----:B------:R-:W-:Y:S01]  /*a670*/  IMAD.MOV.U32 R8, RZ, RZ, R16 ;  /* 0x000000ffff087224 */ /* 0x000fe200078e0010 */
[----:B------:R-:W2:Y:S01]  /*a680*/  S2R R24, SR_CTAID.Y ;  /* 0x0000000000187919 */ /* 0x000ea20000002600 */
[----:B------:R-:W-:-:S04]  /*a690*/  IMAD.MOV.U32 R9, RZ, RZ, R17 ;  /* 0x000000ffff097224 */ /* 0x000fc800078e0011 */
[----:B------:R-:W2:Y:S08]  /*a6a0*/  LDC R21, c[0x0][0x144] ;  /* 0x00005100ff157b82 */ /* 0x000eb00000000800 */
[----:B------:R-:W2:Y:S08]  /*a6b0*/  LDC R0, c[0x0][0x630] ;  /* 0x00018c00ff007b82 */ /* 0x000eb00000000800 */
[----:B------:R-:W2:Y:S01]  /*a6c0*/  LDC.64 R14, c[0x0][0x620] ;  /* 0x00018800ff0e7b82 */ /* 0x000ea20000000a00 */
[----:B-1----:R-:W-:-:S04]  /*a6d0*/  ISETP.NE.U32.AND P0, PT, R10, RZ, PT ;  /* 0x000000ff0a00720c */ /* 0x002fc80003f05070 */
[----:B------:R-:W-:Y:S02]  /*a6e0*/  ISETP.NE.AND.EX P0, PT, R11, RZ, PT, P0 ;  /* 0x000000ff0b00720c */ /* 0x000fe40003f05300 */
[----:B0-----:R-:W-:-:S05]  /*a6f0*/  I2FP.F32.U32 R3, R12 ;  /* 0x0000000c00037245 */ /* 0x001fca0000201000 */
[----:B------:R-:W-:-:S04]  /*a700*/  FMUL R3, R3, UR4 ;  /* 0x0000000403037c20 */ /* 0x000fc80008400000 */
[----:B------:R0:W1:Y:S02]  /*a710*/  F2I.U32.TRUNC.NTZ R20, R3 ;  /* 0x0000000300147305 */ /* 0x000064000020f000 */
[----:B------:R-:W-:Y:S05]  /*a720*/  @!P0 BRA `(.L_x_282) ;  /* 0x0000000000288947 */ /* 0x000fea0003800000 */
[----:B0-----:R-:W0:Y:S02]  /*a730*/  LDC R3, c[0x0][0x634] ;  /* 0x00018d00ff037b82 */ /* 0x001e240000000800 */
[----:B0-----:R-:W-:-:S05]  /*a740*/  IADD3 R3, P0, R16, R3, RZ ;  /* 0x0000000310037210 */ /* 0x001fca0007f1e0ff */
[----:B------:R-:W-:-:S04]  /*a750*/  IMAD.X R13, RZ, RZ, R17, P0 ;  /* 0x000000ffff0d7224 */ /* 0x000fc800000e0611 */
[----:B------:R-:W-:-:S04]  /*a760*/  IMAD.WIDE.U32 R4, R13, R10, RZ ;  /* 0x0000000a0d047225 */ /* 0x000fc800078e00ff */
[----:B------:R-:W-:-:S04]  /*a770*/  IMAD.WIDE.U32 R6, P0, R3, R11, R4 ;  /* 0x0000000b03067225 */ /* 0x000fc80007800004 */
[----:B------:R-:W-:Y:S01]  /*a780*/  IMAD.WIDE.U32 R4, R3, R10, RZ ;  /* 0x0000000a03047225 */ /* 0x000fe200078e00ff */
[----:B------:R-:W-:-:S03]  /*a790*/  IADD3.X R9, RZ, RZ, RZ, P0, !PT ;  /* 0x000000ffff097210 */ /* 0x000fc600007fe4ff */
[----:B------:R-:W-:Y:S01]  /*a7a0*/  IMAD.MOV.U32 R8, RZ, RZ, R7 ;  /* 0x000000ffff087224 */ /* 0x000fe200078e0007 */
[----:B------:R-:W-:-:S05]  /*a7b0*/  IADD3 RZ, P0, R5, R6, RZ ;  /* 0x0000000605ff7210 */ /* 0x000fca0007f1e0ff */
[----:B------:R-:W-:-:S08]  /*a7c0*/  IMAD.WIDE.U32.X R8, R13, R11, R8, P0 ;  /* 0x0000000b0d087225 */ /* 0x000fd000000e0408 */
.L_x_282:
[----:B------:R-:W3:Y:S01]  /*a7d0*/  LDC.64 R28, c[0x0][0x640] ;  /* 0x00019000ff1c7b82 */ /* 0x000ee20000000a00 */
[-CC-:B--2---:R-:W-:Y:S01]  /*a7e0*/  SHF.R.U64 R23, R8, R0.reuse, R9.reuse ;  /* 0x0000000008177219 */ /* 0x184fe20000001209 */
[----:B-1----:R-:W-:Y:S01]  /*a7f0*/  IMAD.MOV R20, RZ, RZ, -R20 ;  /* 0x000000ffff147224 */ /* 0x002fe200078e0a14 */
[----:B------:R-:W-:Y:S01]  /*a800*/  SHF.R.U32.HI R0, RZ, R0, R9 ;  /* 0x00000000ff007219 */ /* 0x000fe20000011609 */
[----:B------:R-:W-:Y:S01]  /*a810*/  ULDC UR4, c[0x0][0x154] ;  /* 0x0000550000047ab9 */ /* 0x000fe20000000800 */
[----:B0-----:R-:W-:Y:S01]  /*a820*/  IADD3 R3, P0, RZ, -R23, RZ ;  /* 0x80000017ff037210 */ /* 0x001fe20007f1e0ff */
[----:B------:R-:W-:Y:S02]  /*a830*/  IMAD R21, R21, R20, R12 ;  /* 0x0000001415157224 */ /* 0x000fe400078e020c */
[----:B------:R-:W0:Y:S01]  /*a840*/  LDC R6, c[0x0][0x618] ;  /* 0x00018600ff067b82 */ /* 0x000e220000000800 */
[----:B------:R-:W-:Y:S02]  /*a850*/  IMAD.MOV.U32 R7, RZ, RZ, 0x1 ;  /* 0x00000001ff077424 */ /* 0x000fe400078e00ff */
[----:B------:R-:W-:-:S04]  /*a860*/  IMAD.X R5, RZ, RZ, ~R0, P0 ;  /* 0x000000ffff057224 */ /* 0x000fc800000e0e00 */
[-C--:B------:R-:W-:Y:S01]  /*a870*/  IMAD R0, R5, R14.reuse, RZ ;  /* 0x0000000e05007224 */ /* 0x080fe200078e02ff */
[----:B------:R-:W1:Y:S01]  /*a880*/  LDC R8, c[0x0][0x608] ;  /* 0x00018200ff087b82 */ /* 0x000e620000000800 */
[----:B------:R-:W-:-:S04]  /*a890*/  IMAD.WIDE.U32 R4, R3, R14, R16 ;  /* 0x0000000e03047225 */ /* 0x000fc800078e0010 */
[----:B------:R-:W-:Y:S01]  /*a8a0*/  IMAD R3, R3, R15, R0 ;  /* 0x0000000f03037224 */ /* 0x000fe200078e0200 */
[----:B------:R-:W-:Y:S02]  /*a8b0*/  I2FP.F32.U32 R0, R24 ;  /* 0x0000001800007245 */ /* 0x000fe40000201000 */
[----:B------:R-:W2:Y:S01]  /*a8c0*/  LDC R26, c[0x0][0x658] ;  /* 0x00019600ff1a7b82 */ /* 0x000ea20000000800 */
[----:B------:R-:W-:Y:S01]  /*a8d0*/  IMAD.IADD R3, R5, 0x1, R3 ;  /* 0x0000000105037824 */ /* 0x000fe200078e0203 */
[----:B---3--:R-:W-:Y:S01]  /*a8e0*/  ISETP.NE.U32.AND P0, PT, R28, RZ, PT ;  /* 0x000000ff1c00720c */ /* 0x008fe20003f05070 */
[----:B------:R-:W-:Y:S01]  /*a8f0*/  FMUL R0, R0, UR4 ;  /* 0x0000000400007c20 */ /* 0x000fe20008400000 */
[----:B------:R-:W-:Y:S02]  /*a900*/  IMAD.MOV.U32 R5, RZ, RZ, -0x1 ;  /* 0xffffffffff057424 */ /* 0x000fe400078e00ff */
[----:B------:R-:W-:Y:S01]  /*a910*/  ISETP.NE.AND.EX P0, PT, R29, RZ, PT, P0 ;  /* 0x000000ff1d00720c */ /* 0x000fe20003f05300 */
[----:B------:R3:W2:Y:S01]  /*a920*/  F2I.U32.TRUNC.NTZ R13, R0 ;  /* 0x00000000000d7305 */ /* 0x0006a2000020f000 */
[----:B------:R-:W3:Y:S01]  /*a930*/  LDC R15, c[0x0][0x148] ;  /* 0x00005200ff0f7b82 */ /* 0x000ee20000000800 */
[----:B0-----:R-:W-:-:S02]  /*a940*/  SHF.R.U64 R12, R4, R6, R3 ;  /* 0x00000006040c7219 */ /* 0x001fc40000001203 */
[----:B------:R-:W-:-:S05]  /*a950*/  SHF.R.U32.HI R3, RZ, R6, R3 ;  /* 0x00000006ff037219 */ /* 0x000fca0000011603 */
[----:B------:R-:W0:Y:S01]  /*a960*/  LDC R20, c[0x0][0x600] ;  /* 0x00018000ff147b82 */ /* 0x000e220000000800 */
[-CC-:B-1----:R-:W-:Y:S02]  /*a970*/  SHF.R.U64 R10, R12, R8.reuse, R3.reuse ;  /* 0x000000080c0a7219 */ /* 0x182fe40000001203 */
[----:B------:R-:W-:-:S05]  /*a980*/  SHF.R.U32.HI R3, RZ, R8, R3 ;  /* 0x00000008ff037219 */ /* 0x000fca0000011603 */
[----:B------:R-:W1:Y:S01]  /*a990*/  LDC R27, c[0x0][0x648] ;  /* 0x00019200ff1b7b82 */ /* 0x000e620000000800 */
[-C--:B--2---:R-:W-:Y:S02]  /*a9a0*/  SHF.L.U32 R4, R5, R26.reuse, RZ ;  /* 0x0000001a05047219 */ /* 0x084fe400000006ff */
[--C-:B------:R-:W-:Y:S02]  /*a9b0*/  SHF.R.U64 R14, R10, R26, R3.reuse ;  /* 0x0000001a0a0e7219 */ /* 0x100fe40000001203 */
[----:B------:R-:W-:Y:S02]  /*a9c0*/  LOP3.LUT R25, RZ, R4, RZ, 0x33, !PT ;  /* 0x00000004ff197212 */ /* 0x000fe400078e33ff */
[-C--:B------:R-:W-:Y:S01]  /*a9d0*/  SHF.R.U32.HI R5, RZ, R26.reuse, R3 ;  /* 0x0000001aff057219 */ /* 0x080fe20000011603 */
[----:B------:R-:W2:Y:S01]  /*a9e0*/  LDC R30, c[0x0][0x638] ;  /* 0x00018e00ff1e7b82 */ /* 0x000ea20000000800 */
[----:B------:R-:W-:Y:S01]  /*a9f0*/  SHF.L.U32 R152, R7, R26, RZ ;  /* 0x0000001a07987219 */ /* 0x000fe200000006ff */
[----:B------:R-:W-:-:S06]  /*aa00*/  IMAD.MOV.U32 R4, RZ, RZ, R14 ;  /* 0x000000ffff047224 */ /* 0x000fcc00078e000e */
[----:B------:R-:W0:Y:S01]  /*aa10*/  LDC R31, c[0x0][0x610] ;  /* 0x00018400ff1f7b82 */ /* 0x000e220000000800 */
[----:B------:R-:W-:Y:S05]  /*aa20*/  @!P0 BRA `(.L_x_283) ;  /* 0x0000000000288947 */ /* 0x000fea0003800000 */
[----:B------:R-:W4:Y:S02]  /*aa30*/  LDC R3, c[0x0][0x64c] ;  /* 0x00019300ff037b82 */ /* 0x000f240000000800 */
[----:B----4-:R-:W-:-:S05]  /*aa40*/  IADD3 R3, P0, R14, R3, RZ ;  /* 0x000000030e037210 */ /* 0x010fca0007f1e0ff */
        /* <DEDUP_REMOVED lines=8> */
.L_x_283:
[----:B------:R-:W-:Y:S01]  /*aad0*/  ISETP.NE.AND P0, PT, R2, 0x1, PT ;  /* 0x000000010200780c */ /* 0x000fe20003f05270 */
[----:B0-----:R-:W-:Y:S01]  /*aae0*/  VIADD R7, R20, 0xffffffff ;  /* 0xffffffff14077836 */ /* 0x001fe20000000000 */
[----:B-1-3--:R-:W-:Y:S01]  /*aaf0*/  SHF.R.U64 R0, R4, R27, R5 ;  /* 0x0000001b04007219 */ /* 0x00afe20000001205 */
[----:B------:R-:W-:Y:S01]  /*ab00*/  IMAD.MOV R13, RZ, RZ, -R13 ;  /* 0x000000ffff0d7224 */ /* 0x000fe200078e0a0d */
[----:B------:R-:W-:Y:S01]  /*ab10*/  LOP3.LUT R5, R10, R25, RZ, 0xc0, !PT ;  /* 0x000000190a057212 */ /* 0x000fe200078ec0ff */
[----:B------:R-:W-:Y:S02]  /*ab20*/  IMAD.MOV.U32 R4, RZ, RZ, 0x1 ;  /* 0x00000001ff047424 */ /* 0x000fe400078e00ff */
[----:B------:R-:W-:Y:S02]  /*ab30*/  IMAD.MOV R3, RZ, RZ, -R0 ;  /* 0x000000ffff037224 */ /* 0x000fe400078e0a00 */
[----:B------:R-:W-:Y:S01]  /*ab40*/  IMAD R152, R152, R0, R5 ;  /* 0x0000000098987224 */ /* 0x000fe200078e0205 */
[----:B------:R-:W-:Y:S01]  /*ab50*/  LOP3.LUT R5, R12, R7, RZ, 0xc0, !PT ;  /* 0x000000070c057212 */ /* 0x000fe200078ec0ff */
[----:B--2---:R-:W-:-:S02]  /*ab60*/  IMAD R0, R3, R30, R14 ;  /* 0x0000001e03007224 */ /* 0x004fc400078e020e */
[----:B------:R-:W-:Y:S02]  /*ab70*/  @P0 IMAD R21, R15, R13, R24 ;  /* 0x0000000d0f150224 */ /* 0x000fe400078e0218 */
[----:B------:R-:W-:Y:S01]  /*ab80*/  IMAD R3, R0, R20, R5 ;  /* 0x0000001400037224 */ /* 0x000fe200078e0205 */
[----:B------:R-:W-:Y:S01]  /*ab90*/  PRMT R0, R4, 0x7610, R0 ;  /* 0x0000761004007816 */ /* 0x000fe20000000000 */
[----:B------:R-:W-:-:S05]  /*aba0*/  IMAD R152, R152, R31, R21 ;  /* 0x0000001f98987224 */ /* 0x000fca00078e0215 */
[----:B------:R-:W-:Y:S02]  /*abb0*/  SEL R153, R3, R152, !P0 ;  /* 0x0000009803997207 */ /* 0x000fe40004000000 */
[----:B------:R-:W-:-:S07]  /*abc0*/  SEL R152, R152, R3, !P0 ;  /* 0x0000000398987207 */ /* 0x000fce0004000000 */
.L_x_281:
[----:B------:R-:W-:-:S13]  /*abd0*/  LOP3.LUT P0, RZ, R0, 0xff, RZ, 0xc0, !PT ;  /* 0x000000ff00ff7812 */ /* 0x000fda000780c0ff */
[----:B------:R-:W-:Y:S05]  /*abe0*/  @P0 BRA `(.L_x_284) ;  /* 0xffffff6000d80947 */ /* 0x000fea000383ffff */
[----:B------:R-:W-:Y:S05]  /*abf0*/  EXIT ;  /* 0x000000000000794d */ /* 0x000fea0003800000 */
.L_x_3:
[----:B0-----:R-:W-:Y:S01]  /*ac00*/  ULDC.64 UR4, c[0x0][0x650] ;  /* 0x0001940000047ab9 */ /* 0x001fe20000000a00 */
[----:B------:R-:W-:Y:S01]  /*ac10*/  PRMT R6, RZ, 0x7610, R6 ;  /* 0x00007610ff067816 */ /* 0x000fe20000000006 */
[----:B------:R-:W-:Y:S01]  /*ac20*/  IMAD.MOV.U32 R7, RZ, RZ, -0x1 ;  /* 0xffffffffff077424 */ /* 0x000fe200078e00ff */
[----:B------:R-:W-:Y:S01]  /*ac30*/  ISETP.GE.U32.AND P0, PT, R16, UR4, PT ;  /* 0x0000000410007c0c */ /* 0x000fe2000bf06070 */
[----:B------:R-:W-:Y:S02]  /*ac40*/  IMAD.MOV.U32 R9, RZ, RZ, -0x1 ;  /* 0xffffffffff097424 */ /* 0x000fe400078e00ff */
[----:B------:R-:W-:Y:S01]  /*ac50*/  IMAD.MOV.U32 R8, RZ, RZ, -0x1 ;  /* 0xffffffffff087424 */ /* 0x000fe200078e00ff */
[----:B------:R-:W-:-:S13]  /*ac60*/  ISETP.GE.U32.AND.EX P0, PT, R17, UR5, PT, P0 ;  /* 0x0000000511007c0c */ /* 0x000fda000bf06100 */
[----:B------:R-:W-:Y:S05]  /*ac70*/  @P0 BRA `(.L_x_285) ;  /* 0x00000004005c0947 */ /* 0x000fea0003800000 */
[----:B------:R-:W0:Y:S01]  /*ac80*/  LDC.64 R12, c[0x0][0x628] ;  /* 0x00018a00ff0c7b82 */ /* 0x000e220000000a00 */
[----:B------:R-:W-:Y:S01]  /*ac90*/  MOV R10, R16 ;  /* 0x00000010000a7202 */ /* 0x000fe20000000f00 */
[----:B------:R-:W-:-:S06]  /*aca0*/  IMAD.MOV.U32 R11, RZ, RZ, R17 ;  /* 0x000000ffff0b7224 */ /* 0x000fcc00078e0011 */
        /* <DEDUP_REMOVED lines=15> */
.L_x_286:
[--C-:B------:R-:W-:Y:S01]  /*ada0*/  SHF.R.U64 R12, R10, R14, R11.reuse ;  /* 0x0000000e0a0c7219 */ /* 0x100fe2000000120b */
[----:B------:R-:W0:Y:S01]  /*adb0*/  LDC R22, c[0x0][0x618] ;  /* 0x00018600ff167b82 */ /* 0x000e220000000800 */
[----:B------:R-:W-:Y:S01]  /*adc0*/  I2FP.F32.U32 R6, R4 ;  /* 0x0000000400067245 */ /* 0x000fe20000201000 */
[----:B------:R-:W-:Y:S01]  /*add0*/  ULDC UR4, c[0x0][0x150] ;  /* 0x0000540000047ab9 */ /* 0x000fe20000000800 */
[----:B------:R-:W-:Y:S02]  /*ade0*/  SHF.R.U32.HI R5, RZ, R14, R11 ;  /* 0x0000000eff057219 */ /* 0x000fe4000001160b */
[----:B------:R-:W-:Y:S01]  /*adf0*/  IADD3 R9, P0, RZ, -R12, RZ ;  /* 0x8000000cff097210 */ /* 0x000fe20007f1e0ff */
[----:B------:R-:W-:Y:S01]  /*ae00*/  FMUL R11, R6, UR4 ;  /* 0x00000004060b7c20 */ /* 0x000fe20008400000 */
[----:B------:R-:W-:Y:S01]  /*ae10*/  ULDC UR4, c[0x0][0x154] ;  /* 0x0000550000047ab9 */ /* 0x000fe20000000800 */
[----:B------:R-:W1:Y:S02]  /*ae20*/  LDC.64 R24, c[0x0][0x640] ;  /* 0x00019000ff187b82 */ /* 0x000e640000000a00 */
[----:B------:R-:W-:-:S02]  /*ae30*/  IMAD.X R5, RZ, RZ, ~R5, P0 ;  /* 0x000000ffff057224 */ /* 0x000fc400000e0e05 */
[----:B------:R-:W2:Y:S01]  /*ae40*/  F2I.U32.TRUNC.NTZ R11, R11 ;  /* 0x0000000b000b7305 */ /* 0x000ea2000020f000 */
[----:B------:R-:W-:-:S03]  /*ae50*/  IMAD.WIDE.U32 R6, R9, R20, R16 ;  /* 0x0000001409067225 */ /* 0x000fc600078e0010 */
[----:B------:R-:W3:Y:S01]  /*ae60*/  LDC R13, c[0x0][0x144] ;  /* 0x00005100ff0d7b82 */ /* 0x000ee20000000800 */
[----:B------:R-:W-:-:S04]  /*ae70*/  IMAD R8, R5, R20, RZ ;  /* 0x0000001405087224 */ /* 0x000fc800078e02ff */
[----:B------:R-:W-:Y:S02]  /*ae80*/  IMAD R5, R9, R21, R8 ;  /* 0x0000001509057224 */ /* 0x000fe400078e0208 */
[----:B------:R-:W-:Y:S01]  /*ae90*/  IMAD.MOV.U32 R8, RZ, RZ, -0x1 ;  /* 0xffffffffff087424 */ /* 0x000fe200078e00ff */
[----:B------:R-:W4:Y:S01]  /*aea0*/  LDC R14, c[0x0][0x608] ;  /* 0x00018200ff0e7b82 */ /* 0x000f220000000800 */
[----:B------:R-:W-:Y:S01]  /*aeb0*/  IMAD.IADD R5, R7, 0x1, R5 ;  /* 0x0000000107057824 */ /* 0x000fe200078e0205 */
[----:B------:R-:W-:-:S04]  /*aec0*/  I2FP.F32.U32 R7, R3 ;  /* 0x0000000300077245 */ /* 0x000fc80000201000 */
[-C--:B0-----:R-:W-:Y:S01]  /*aed0*/  SHF.R.U64 R10, R6, R22.reuse, R5 ;  /* 0x00000016060a7219 */ /* 0x081fe20000001205 */
[----:B--2---:R-:W-:Y:S01]  /*aee0*/  IMAD.MOV R6, RZ, RZ, -R11 ;  /* 0x000000ffff067224 */ /* 0x004fe200078e0a0b */
[----:B------:R-:W0:Y:S01]  /*aef0*/  LDC R9, c[0x0][0x658] ;  /* 0x00019600ff097b82 */ /* 0x000e220000000800 */
[----:B-1----:R-:W-:Y:S01]  /*af00*/  ISETP.NE.U32.AND P0, PT, R24, RZ, PT ;  /* 0x000000ff1800720c */ /* 0x002fe20003f05070 */
[----:B------:R-:W-:Y:S01]  /*af10*/  FMUL R7, R7, UR4 ;  /* 0x0000000407077c20 */ /* 0x000fe20008400000 */
[----:B------:R-:W-:Y:S02]  /*af20*/  SHF.R.U32.HI R5, RZ, R22, R5 ;  /* 0x00000016ff057219 */ /* 0x000fe40000011605 */
[----:B------:R-:W-:-:S03]  /*af30*/  ISETP.NE.AND.EX P0, PT, R25, RZ, PT, P0 ;  /* 0x000000ff1900720c */ /* 0x000fc60003f05300 */
[----:B------:R-:W1:Y:S01]  /*af40*/  LDC R20, c[0x0][0x148] ;  /* 0x00005200ff147b82 */ /* 0x000e620000000800 */
[----:B---3--:R-:W-:Y:S01]  /*af50*/  IMAD R23, R13, R6, R4 ;  /* 0x000000060d177224 */ /* 0x008fe200078e0204 */
[----:B------:R-:W-:-:S06]  /*af60*/  MOV R6, 0x1 ;  /* 0x0000000100067802 */ /* 0x000fcc0000000f00 */
[----:B------:R-:W2:Y:S01]  /*af70*/  LDC R21, c[0x0][0x600] ;  /* 0x00018000ff157b82 */ /* 0x000ea20000000800 */
[-CC-:B----4-:R-:W-:Y:S02]  /*af80*/  SHF.R.U64 R13, R10, R14.reuse, R5.reuse ;  /* 0x0000000e0a0d7219 */ /* 0x190fe40000001205 */
[----:B------:R-:W-:Y:S02]  /*af90*/  SHF.R.U32.HI R4, RZ, R14, R5 ;  /* 0x0000000eff047219 */ /* 0x000fe40000011605 */
[----:B------:R3:W4:Y:S03]  /*afa0*/  F2I.U32.TRUNC.NTZ R14, R7 ;  /* 0x00000007000e7305 */ /* 0x000726000020f000 */
[----:B------:R-:W1:Y:S01]  /*afb0*/  LDC R26, c[0x0][0x648] ;  /* 0x00019200ff1a7b82 */ /* 0x000e620000000800 */
[-C--:B0-----:R-:W-:Y:S02]  /*afc0*/  SHF.R.U64 R15, R13, R9.reuse, R4 ;  /* 0x000000090d0f7219 */ /* 0x081fe40000001204 */
[----:B------:R-:W-:-:S02]  /*afd0*/  SHF.L.U32 R8, R8, R9, RZ ;  /* 0x0000000908087219 */ /* 0x000fc400000006ff */
[-C--:B------:R-:W-:Y:S01]  /*afe0*/  SHF.R.U32.HI R5, RZ, R9.reuse, R4 ;  /* 0x00000009ff057219 */ /* 0x080fe20000011604 */
[----:B------:R-:W-:Y:S01]  /*aff0*/  IMAD.MOV.U32 R4, RZ, RZ, R15 ;  /* 0x000000ffff047224 */ /* 0x000fe200078e000f */
[----:B------:R-:W-:Y:S01]  /*b000*/  SHF.L.U32 R22, R6, R9, RZ ;  /* 0x0000000906167219 */ /* 0x000fe200000006ff */
[----:B------:R-:W0:Y:S01]  /*b010*/  LDC R27, c[0x0][0x638] ;  /* 0x00018e00ff1b7b82 */ /* 0x000e220000000800 */
[----:B------:R-:W-:-:S07]  /*b020*/  LOP3.LUT R28, RZ, R8, RZ, 0x33, !PT ;  /* 0x00000008ff1c7212 */ /* 0x000fce00078e33ff */
        /* <DEDUP_REMOVED lines=12> */
.L_x_287:
[----:B------:R-:W-:Y:S01]  /*b0f0*/  ISETP.NE.AND P0, PT, R2, 0x1, PT ;  /* 0x000000010200780c */ /* 0x000fe20003f05270 */
[----:B--2---:R-:W-:Y:S01]  /*b100*/  VIADD R7, R21, 0xffffffff ;  /* 0xffffffff15077836 */ /* 0x004fe20000000000 */
[----:B-1----:R-:W-:Y:S01]  /*b110*/  SHF.R.U64 R5, R4, R26, R5 ;  /* 0x0000001a04057219 */ /* 0x002fe20000001205 */
[----:B------:R-:W-:Y:S01]  /*b120*/  IMAD.MOV R14, RZ, RZ, -R14 ;  /* 0x000000ffff0e7224 */ /* 0x000fe200078e0a0e */
[----:B------:R-:W-:Y:S02]  /*b130*/  LOP3.LUT R4, R13, R28, RZ, 0xc0, !PT ;  /* 0x0000001c0d047212 */ /* 0x000fe400078ec0ff */
[----:B------:R-:W-:Y:S01]  /*b140*/  LOP3.LUT R10, R10, R7, RZ, 0xc0, !PT ;  /* 0x000000070a0a7212 */ /* 0x000fe200078ec0ff */
[----:B------:R-:W-:Y:S01]  /*b150*/  IMAD.MOV R6, RZ, RZ, -R5 ;  /* 0x000000ffff067224 */ /* 0x000fe200078e0a05 */
[----:B------:R-:W-:Y:S01]  /*b160*/  MOV R8, R12 ;  /* 0x0000000c00087202 */ /* 0x000fe20000000f00 */
[----:B------:R-:W-:-:S04]  /*b170*/  IMAD R4, R22, R5, R4 ;  /* 0x0000000516047224 */ /* 0x000fc800078e0204 */
[----:B------:R-:W-:Y:S02]  /*b180*/  @P0 IMAD R23, R20, R14, R3 ;  /* 0x0000000e14170224 */ /* 0x000fe400078e0203 */
[----:B0-----:R-:W-:Y:S02]  /*b190*/  IMAD R3, R6, R27, R15 ;  /* 0x0000001b06037224 */ /* 0x001fe400078e020f */
[----:B------:R-:W-:Y:S02]  /*b1a0*/  IMAD R7, R4, R29, R23 ;  /* 0x0000001d04077224 */ /* 0x000fe400078e0217 */
[----:B------:R-:W-:Y:S02]  /*b1b0*/  IMAD R4, R3, R21, R10 ;  /* 0x0000001503047224 */ /* 0x000fe400078e020a */
[----:B------:R-:W-:-:S03]  /*b1c0*/  IMAD.MOV.U32 R6, RZ, RZ, 0x1 ;  /* 0x00000001ff067424 */ /* 0x000fc600078e00ff */
[----:B------:R-:W-:Y:S02]  /*b1d0*/  SEL R9, R4, R7, !P0 ;  /* 0x0000000704097207 */ /* 0x000fe40004000000 */
[----:B------:R-:W-:-:S07]  /*b1e0*/  SEL R7, R7, R4, !P0 ;  /* 0x0000000407077207 */ /* 0x000fce0004000000 */
.L_x_285:
[----:B------:R-:W-:-:S08]  /*b1f0*/  NOP ;  /* 0x0000000000007918 */ /* 0x000fd00000000000 */
[----:B------:R-:W0:-:S00]  /*b200*/  USETMAXREG.DEALLOC.CTAPOOL 0x28 ;  /* 0x00000028000079c8 */ /* 0x000e0000080e0500 */
[----:B0-----:R-:W-:-:S13]  /*b210*/  ISETP.NE.AND P0, PT, R0, RZ, PT ;  /* 0x000000ff0000720c */ /* 0x001fda0003f05270 */
[----:B------:R-:W-:Y:S05]  /*b220*/  @P0 EXIT ;  /* 0x000000000000094d */ /* 0x000fea0003800000 */
[----:B------:R-:W-:Y:S01]  /*b230*/  LOP3.LUT P0, RZ, R6, 0xff, RZ, 0xc0, !PT ;  /* 0x000000ff06ff7812 */ /* 0x000fe2000780c0ff */
[----:B------:R-:W-:Y:S02]  /*b240*/  IMAD.MOV.U32 R0, RZ, RZ, 0x1 ;  /* 0x00000001ff007424 */ /* 0x000fe400078e00ff */
[----:B------:R-:W-:-:S10]  /*b250*/  IMAD.MOV.U32 R12, RZ, RZ, RZ ;  /* 0x000000ffff0c7224 */ /* 0x000fd400078e00ff */
[----:B------:R-:W-:Y:S05]  /*b260*/  @!P0 BRA `(.L_x_288) ;  /* 0x0000000c00308947 */ /* 0x000fea0003800000 */
[----:B------:R-:W0:Y:S01]  /*b270*/  LDC R0, c[0x0][0x28c] ;  /* 0x0000a300ff007b82 */ /* 0x000e220000000800 */
[----:B------:R-:W-:Y:S01]  /*b280*/  ULDC UR5, c[0x0][0x600] ;  /* 0x0001800000057ab9 */ /* 0x000fe20000000800 */
[----:B------:R-:W-:Y:S01]  /*b290*/  ULDC UR4, c[0x0][0xc] ;  /* 0x0000030000047ab9 */ /* 0x000fe20000000800 */
[----:B------:R-:W-:Y:S01]  /*b2a0*/  UIADD3 UR16, UR5, -0x1, URZ ;  /* 0xffffffff05107890 */ /* 0x000fe2000fffe03f */
[C---:B------:R-:W-:Y:S01]  /*b2b0*/  LOP3.LUT P2, RZ, R18.reuse, 0x7f, RZ, 0xc0, !PT ;  /* 0x0000007f12ff7812 */ /* 0x040fe2000784c0ff */
[----:B------:R-:W-:Y:S01]  /*b2c0*/  ULDC UR6, c[0x0][0x658] ;  /* 0x0001960000067ab9 */ /* 0x000fe20000000800 */
[----:B------:R-:W-:Y:S01]  /*b2d0*/  ULDC UR5, c[0x0][0x10] ;  /* 0x0000040000057ab9 */ /* 0x000fe20000000800 */
[----:B------:R-:W-:Y:S01]  /*b2e0*/  UMOV UR7, 0xffffffff ;  /* 0xffffffff00077882 */ /* 0x000fe20000000000 */
[----:B------:R-:W-:Y:S01]  /*b2f0*/  UMOV UR8, 0x1 ;  /* 0x0000000100087882 */ /* 0x000fe20000000000 */
[----:B------:R-:W-:Y:S01]  /*b300*/  UIMAD.WIDE.U32 UR4, UR4, UR5, URZ ;  /* 0x00000005040472a5 */ /* 0x000fe2000f8e003f */
[----:B------:R-:W-:Y:S01]  /*b310*/  LOP3.LUT P0, RZ, R18, 0x1f, RZ, 0xc0, !PT ;  /* 0x0000001f12ff7812 */ /* 0x000fe2000780c0ff */
[----:B------:R-:W-:Y:S01]  /*b320*/  USHF.L.U32 UR7, UR7, UR6, URZ ;  /* 0x0000000607077299 */ /* 0x000fe2000800063f */
[----:B------:R-:W-:Y:S01]  /*b330*/  BSSY B0, `(.L_x_288) ;  /* 0x00000bf000007945 */ /* 0x000fe20003800000 */
[----:B------:R-:W-:Y:S01]  /*b340*/  USHF.L.U32 UR18, UR8, UR6, URZ ;  /* 0x0000000608127299 */ /* 0x000fe2000800063f */
[----:B------:R-:W-:Y:S01]  /*b350*/  IMAD.MOV.U32 R13, RZ, RZ, 0x1 ;  /* 0x00000001ff0d7424 */ /* 0x000fe200078e00ff */
[----:B------:R-:W-:Y:S01]  /*b360*/  LOP3.LUT R11, R19, 0x2, RZ, 0xfc, !PT ;  /* 0x00000002130b7812 */ /* 0x000fe200078efcff */
[----:B------:R-:W-:Y:S01]  /*b370*/  ULDC UR6, c[0x0][0x14] ;  /* 0x0000050000067ab9 */ /* 0x000fe20000000800 */
[----:B------:R-:W-:Y:S01]  /*b380*/  PLOP3.LUT P0, PT, P0, P2, PT, 0x8a, 0x0 ;  /* 0x000000000000781c */ /* 0x000fe20000705172 */
[----:B------:R-:W-:Y:S01]  /*b390*/  UIMAD.WIDE.U32 UR20, UR4, UR6, URZ ;  /* 0x00000006041472a5 */ /* 0x000fe2000f8e003f */
[----:B------:R-:W-:Y:S01]  /*b3a0*/  IMAD.MOV.U32 R12, RZ, RZ, RZ ;  /* 0x000000ffff0c7224 */ /* 0x000fe200078e00ff */
[----:B------:R-:W-:-:S02]  /*b3b0*/  UIMAD UR13, UR5, UR6, URZ ;  /* 0x00000006050d72a4 */ /* 0x000fc4000f8e023f */
[----:B------:R-:W-:Y:S01]  /*b3c0*/  ULOP3.LUT UR17, URZ, UR7, URZ, 0x33, !UPT ;  /* 0x000000073f117292 */ /* 0x000fe2000f8e333f */
[----:B0-----:R-:W-:Y:S01]  /*b3d0*/  VIADD R0, R0, 0x3f ;  /* 0x0000003f00007836 */ /* 0x001fe20000000000 */
[----:B------:R-:W-:Y:S01]  /*b3e0*/  UIADD3 UR13, UR21, UR13, URZ ;  /* 0x0000000d150d7290 */ /* 0x000fe2000fffe03f */
[----:B------:R-:W-:-:S03]  /*b3f0*/  ULDC.64 UR22, c[0x0][0x198] ;  /* 0x0000660000167ab9 */ /* 0x000fc60000000a00 */
[----:B------:R-:W-:-:S04]  /*b400*/  SHF.R.S32.HI R3, RZ, 0x1f, R0 ;  /* 0x0000001fff037819 */ /* 0x000fc80000011400 */
[----:B------:R-:W-:Y:S01]  /*b410*/  LEA.HI R3, R3, R0, RZ, 0x6 ;  /* 0x0000000003037211 */ /* 0x000fe200078f30ff */
[----:B------:R-:W-:-:S03]  /*b420*/  IMAD.MOV.U32 R0, RZ, RZ, 0x1 ;  /* 0x00000001ff007424 */ /* 0x000fc600078e00ff */
[----:B------:R-:W-:-:S05]  /*b430*/  SHF.R.S32.HI R3, RZ, 0x6, R3 ;  /* 0x00000006ff037819 */ /* 0x000fca0000011403 */
[----:B------:R-:W-:-:S07]  /*b440*/  VIADD R10, R3, 0x1 ;  /* 0x00000001030a7836 */ /* 0x000fce0000000000 */
.L_x_300:
[----:B------:R-:W-:-:S03]  /*b450*/  UMOV UR4, 0xffffffff ;  /* 0xffffffff00047882 */ /* 0x000fc60000000000 */
[----:B------:R-:W-:Y:S05]  /*b460*/  BRA.DIV UR4, `(.L_x_289) ;  /* 0x0000000e04c07947 */ /* 0x000fea000b800000 */
[----:B------:R-:W-:-:S13]  /*b470*/  ELECT P6, URZ, PT ;  /* 0x00000000003f782f */ /* 0x000fda00038c0000 */
.L_x_312:
[----:B------:R-:W0:Y:S01]  /*b480*/  LDC R4, c[0x0][0x28c] ;  /* 0x0000a300ff047b82 */ /* 0x000e220000000800 */
[----:B------:R-:W-:Y:S01]  /*b490*/  BSSY B1, `(.L_x_290) ;  /* 0x0000037000017945 */ /* 0x000fe20003800000 */
[----:B0-----:R-:W-:-:S13]  /*b4a0*/  ISETP.LT.OR P6, PT, R4, 0x1, !P6 ;  /* 0x000000010400780c */ /* 0x001fda00077c1670 */
[----:B------:R-:W-:Y:S05]  /*b4b0*/  @P6 BRA `(.L_x_291) ;  /* 0x0000000000d06947 */ /* 0x000fea0003800000 */
[----:B------:R-:W-:Y:S01]  /*b4c0*/  IMAD.SHL.U32 R15, R9, 0x80, RZ ;  /* 0x00000080090f7824 */ /* 0x000fe200078e00ff */
[----:B------:R-:W-:Y:S01]  /*b4d0*/  SHF.L.U32 R18, R7, 0x8, RZ ;  /* 0x0000000807127819 */ /* 0x000fe200000006ff */
[----:B------:R-:W-:Y:S02]  /*b4e0*/  IMAD.MOV.U32 R20, RZ, RZ, RZ ;  /* 0x000000ffff147224 */ /* 0x000fe400078e00ff */
[----:B------:R-:W-:Y:S02]  /*b4f0*/  IMAD.MOV.U32 R4, RZ, RZ, R10 ;  /* 0x000000ffff047224 */ /* 0x000fe400078e000a */
[----:B------:R-:W-:Y:S02]  /*b500*/  IMAD.MOV.U32 R5, RZ, RZ, R0 ;  /* 0x000000ffff057224 */ /* 0x000fe400078e0000 */
[----:B------:R-:W-:-:S07]  /*b510*/  IMAD.MOV.U32 R6, RZ, RZ, R12 ;  /* 0x000000ffff067224 */ /* 0x000fce00078e000c */
.L_x_295:
[----:B------:R-:W0:Y:S01]  /*b520*/  S2R R14, SR_CgaCtaId ;  /* 0x00000000000e7919 */ /* 0x000e220000008800 */
[----:B------:R-:W-:Y:S01]  /*b530*/  MOV R7, 0x400 ;  /* 0x0000040000077802 */ /* 0x000fe20000000f00 */
[----:B------:R-:W1:Y:S03]  /*b540*/  @!P2 LDC R9, c[0x0][0x500] ;  /* 0x00014000ff09ab82 */ /* 0x000e660000000800 */
[----:B0-----:R-:W-:Y:S02]  /*b550*/  LEA R21, R14, R7, 0x18 ;  /* 0x000000070e157211 */ /* 0x001fe400078ec0ff */
[----:B------:R-:W-:-:S03]  /*b560*/  SHF.L.U32 R7, R5, 0x1f, RZ ;  /* 0x0000001f05077819 */ /* 0x000fc600000006ff */
[----:B------:R-:W-:-:S04]  /*b570*/  IMAD R14, R6, 0x8, R21 ;  /* 0x00000008060e7824 */ /* 0x000fc800078e0215 */
[----:B------:R-:W0:Y:S02]  /*b580*/  SYNCS.PHASECHK.TRANS64.TRYWAIT P1, [R14+URZ+0x28], R7 ;  /* 0x000028070e0075a7 */ /* 0x000e24000802017f */
[----:B01----:R-:W-:Y:S05]  /*b590*/  @!P1 BRA `(.L_x_292) ;  /* 0x0000000c00949947 */ /* 0x003fea0003800000 */
.L_x_313:
[----:B0-----:R-:W-:Y:S01]  /*b5a0*/  PRMT R7, R11, 0x9910, RZ ;  /* 0x000099100b077816 */ /* 0x001fe200000000ff */
[----:B------:R0:W-:Y:S03]  /*b5b0*/  @!P2 SYNCS.ARRIVE.TRANS64 RZ, [R14+URZ], R9 ;  /* 0x000000090effa9a7 */ /* 0x0001e6000800003f */
[----:B------:R-:W-:-:S13]  /*b5c0*/  ISETP.NE.AND P1, PT, R7, 0x2, PT ;  /* 0x000000020700780c */ /* 0x000fda0003f25270 */
[----:B0-----:R-:W-:Y:S05]  /*b5d0*/  @P1 BRA `(.L_x_293) ;  /* 0x0000000000041947 */ /* 0x001fea0003800000 */
[----:B------:R-:W-:Y:S01]  /*b5e0*/  BPT.TRAP 0x1 ;  /* 0x000000040000795c */ /* 0x000fe20000300000 */
.L_x_293:
[----:B------:R-:W-:Y:S05]  /*b5f0*/  @P0 BRA `(.L_x_294) ;  /* 0x0000000000040947 */ /* 0x000fea0003800000 */
[----:B------:R-:W-:Y:S01]  /*b600*/  BPT.TRAP 0x1 ;  /* 0x000000040000795c */ /* 0x000fe20000300000 */
.L_x_294:
[--C-:B------:R-:W-:Y:S01]  /*b610*/  IMAD R7, R6, 0x8000, R21.reuse ;  /* 0x0000800006077824 */ /* 0x100fe200078e0215 */
[----:B------:R-:W-:Y:S01]  /*b620*/  R2UR UR9, R14 ;  /* 0x000000000e0972ca */ /* 0x000fe200000e0000 */
[----:B------:R-:W-:Y:S01]  /*b630*/  IMAD R21, R6, 0x4000, R21 ;  /* 0x0000400006157824 */ /* 0x000fe200078e0215 */
[----:B------:R-:W-:Y:S01]  /*b640*/  UIADD3 UR4, UP0, UR22, 0xf0, URZ ;  /* 0x000000f016047890 */ /* 0x000fe2000ff1e03f */
[----:B------:R-:W-:Y:S01]  /*b650*/  R2UR UR11, R18 ;  /* 0x00000000120b72ca */ /* 0x000fe200000e0000 */
[----:B------:R-:W-:Y:S01]  /*b660*/  UIADD3 UR24, UP1, UR22, 0x1f0, URZ ;  /* 0x000001f016187890 */ /* 0x000fe2000ff3e03f */
[----:B------:R-:W-:Y:S01]  /*b670*/  R2UR UR5, R7 ;  /* 0x00000000070572ca */ /* 0x000fe200000e0000 */
[----:B------:R-:W-:Y:S01]  /*b680*/  VIADD R6, R6, 0x1 ;  /* 0x0000000106067836 */ /* 0x000fe20000000000 */
[----:B------:R-:W-:Y:S01]  /*b690*/  R2UR UR8, R21 ;  /* 0x00000000150872ca */ /* 0x000fe200000e0000 */
[----:B------:R-:W-:Y:S01]  /*b6a0*/  UIADD3.X UR25, URZ, UR23, URZ, UP1, !UPT ;  /* 0x000000173f197290 */ /* 0x000fe20008ffe43f */
[----:B------:R-:W-:Y:S01]  /*b6b0*/  R2UR UR10, R20 ;  /* 0x00000000140a72ca */ /* 0x000fe200000e0000 */
[----:B------:R-:W-:Y:S01]  /*b6c0*/  UMOV UR6, 0x0 ;  /* 0x0000000000067882 */ /* 0x000fe20000000000 */
[----:B------:R-:W-:Y:S01]  /*b6d0*/  R2UR UR12, R8 ;  /* 0x00000000080c72ca */ /* 0x000fe200000e0000 */
[----:B------:R-:W-:Y:S01]  /*b6e0*/  UMOV UR7, 0x10000000 ;  /* 0x1000000000077882 */ /* 0x000fe20000000000 */
[----:B------:R-:W-:Y:S01]  /*b6f0*/  IADD3 R4, R4, -0x1, RZ ;  /* 0xffffffff04047810 */ /* 0x000fe20007ffe0ff */
[----:B------:R-:W-:Y:S01]  /*b700*/  VIADD R20, R20, 0x40 ;  /* 0x0000004014147836 */ /* 0x000fe20000000000 */
[----:B------:R-:W-:-:S02]  /*b710*/  R2UR UR19, R15 ;  /* 0x000000000f1372ca */ /* 0x000fc400000e0000 */
[----:B------:R-:W-:Y:S01]  /*b720*/  ISETP.GT.AND P3, PT, R4, 0x1, PT ;  /* 0x000000010400780c */ /* 0x000fe20003f64270 */
[----:B------:R-:W-:Y:S01]  /*b730*/  UIADD3 UR14, UR5, 0x100, URZ ;  /* 0x00000100050e7890 */ /* 0x000fe2000fffe03f */
[C---:B------:R-:W-:Y:S01]  /*b740*/  ISETP.NE.AND P1, PT, R6.reuse, 0x5, PT ;  /* 0x000000050600780c */ /* 0x040fe20003f25270 */
[----:B------:R-:W-:Y:S02]  /*b750*/  UIADD3.X UR5, URZ, UR23, URZ, UP0, !UPT ;  /* 0x000000173f057290 */ /* 0x000fe400087fe43f */
[----:B------:R-:W-:Y:S01]  /*b760*/  UIADD3 UR15, UR8, 0x28100, URZ ;  /* 0x00028100080f7890 */ /* 0x000fe2000fffe03f */
[----:B------:R-:W-:Y:S02]  /*b770*/  SEL R14, RZ, 0x1, P1 ;  /* 0x00000001ff0e7807 */ /* 0x000fe40000800000 */
[----:B------:R-:W-:Y:S01]  /*b780*/  UMOV UR8, UR14 ;  /* 0x0000000e00087c82 */ /* 0x000fe20008000000 */
[----:B------:R-:W-:Y:S02]  /*b790*/  SEL R6, R6, RZ, P1 ;  /* 0x000000ff06067207 */ /* 0x000fe40000800000 */
[----:B------:R-:W-:Y:S01]  /*b7a0*/  LOP3.LUT R5, R5, R14, RZ, 0x3c, !PT ;  /* 0x0000000e05057212 */ /* 0x000fe200078e3cff */
[----:B------:R0:W-:Y:S02]  /*b7b0*/  UTMALDG.3D [UR8], [UR4], desc[UR6] ;  /* 0x00000608040075b4 */ /* 0x0001e40008011000 */
[----:B0-----:R-:W-:Y:S01]  /*b7c0*/  UMOV UR8, UR15 ;  /* 0x0000000f00087c82 */ /* 0x001fe20008000000 */
[----:B------:R-:W-:-:S02]  /*b7d0*/  UMOV UR11, UR19 ;  /* 0x00000013000b7c82 */ /* 0x000fc40008000000 */
[----:B------:R0:W-:Y:S02]  /*b7e0*/  UTMALDG.3D [UR8], [UR24], desc[UR6] ;  /* 0x00000608180075b4 */ /* 0x0001e40008011000 */
[----:B0-----:R-:W-:Y:S05]  /*b7f0*/  @P3 BRA `(.L_x_295) ;  /* 0xfffffffc00483947 */ /* 0x001fea000383ffff */
.L_x_291:
[----:B------:R-:W-:Y:S05]  /*b800*/  BSYNC B1 ;  /* 0x0000000000017941 */ /* 0x000fea0003800000 */
.L_x_290:
[----:B------:R-:W-:Y:S01]  /*b810*/  LOP3.LUT P3, RZ, R13, 0xff, RZ, 0xc0, !PT ;  /* 0x000000ff0dff7812 */ /* 0x000fe2000786c0ff */
[----:B------:R-:W-:Y:S01]  /*b820*/  IMAD.IADD R12, R3, 0x1, R12 ;  /* 0x00000001030c7824 */ /* 0x000fe200078e020c */
[----:B------:R-:W-:Y:S01]  /*b830*/  IADD3 R16, P4, R16, UR20, RZ ;  /* 0x0000001410107c10 */ /* 0x000fe2000ff9e0ff */
[----:B------:R-:W-:Y:S01]  /*b840*/  ULDC.64 UR4, c[0x0][0x650] ;  /* 0x0001940000047ab9 */ /* 0x000fe20000000a00 */
[----:B------:R-:W-:Y:S01]  /*b850*/  BSSY B1, `(.L_x_296) ;  /* 0x000006a000017945 */ /* 0x000fe20003800000 */
[----:B------:R-:W-:Y:S01]  /*b860*/  IMAD.MOV.U32 R9, RZ, RZ, -0x1 ;  /* 0xffffffffff097424 */ /* 0x000fe200078e00ff */
[----:B------:R-:W-:Y:S01]  /*b870*/  ISETP.GT.U32.AND P1, PT, R12, 0x4, PT ;  /* 0x000000040c00780c */ /* 0x000fe20003f24070 */
[----:B------:R-:W-:Y:S01]  /*b880*/  IMAD.MOV.U32 R8, RZ, RZ, -0x1 ;  /* 0xffffffffff087424 */ /* 0x000fe200078e00ff */
[----:B------:R-:W-:Y:S02]  /*b890*/  IADD3.X R17, R17, UR13, RZ, P4, !PT ;  /* 0x0000000d11117c10 */ /* 0x000fe4000a7fe4ff */
[----:B------:R-:W-:-:S02]  /*b8a0*/  ISETP.LT.U32.AND P1, PT, R3, 0x5, P1 ;  /* 0x000000050300780c */ /* 0x000fc40000f21070 */
[----:B------:R-:W-:Y:S01]  /*b8b0*/  PRMT R13, RZ, 0x7610, R13 ;  /* 0x00007610ff0d7816 */ /* 0x000fe2000000000d */
[----:B------:R-:W0:Y:S01]  /*b8c0*/  @P3 S2R R5, SR_CgaCtaId ;  /* 0x0000000000053919 */ /* 0x000e220000008800 */
[----:B------:R-:W-:-:S04]  /*b8d0*/  @P3 MOV R4, 0x400 ;  /* 0x0000040000043802 */ /* 0x000fc80000000f00 */
[----:B0-----:R-:W-:Y:S01]  /*b8e0*/  @P3 LEA R6, R5, R4, 0x18 ;  /* 0x0000000405063211 */ /* 0x001fe200078ec0ff */
[----:B------:R-:W-:-:S03]  /*b8f0*/  IMAD.WIDE.U32 R4, R12, -0x33333333, RZ ;  /* 0xcccccccd0c047825 */ /* 0x000fc600078e00ff */
[----:B------:R0:W-:Y:S01]  /*b900*/  @P3 SYNCS.ARRIVE.TRANS64.A1T0 RZ, [R6+URZ+0x68], RZ ;  /* 0x000068ff06ff39a7 */ /* 0x0001e2000810003f */
[----:B------:R-:W-:Y:S02]  /*b910*/  ISETP.GE.U32.AND P3, PT, R3, 0x5, PT ;  /* 0x000000050300780c */ /* 0x000fe40003f66070 */
[----:B------:R-:W-:Y:S02]  /*b920*/  SHF.R.U32.HI R7, RZ, 0x2, R5 ;  /* 0x00000002ff077819 */ /* 0x000fe40000011605 */
[----:B------:R-:W-:Y:S02]  /*b930*/  SEL R5, RZ, 0x1, !P1 ;  /* 0x00000001ff057807 */ /* 0x000fe40004800000 */
[----:B------:R-:W-:Y:S01]  /*b940*/  ISETP.GE.U32.AND P1, PT, R16, UR4, PT ;  /* 0x0000000410007c0c */ /* 0x000fe2000bf26070 */
[----:B------:R-:W-:Y:S01]  /*b950*/  IMAD R12, R7, -0x5, R12 ;  /* 0xfffffffb070c7824 */ /* 0x000fe200078e020c */
[----:B------:R-:W-:Y:S02]  /*b960*/  LOP3.LUT R0, R0, R5, RZ, 0x3c, !PT ;  /* 0x0000000500007212 */ /* 0x000fe400078e3cff */
[----:B------:R-:W-:-:S02]  /*b970*/  ISETP.GE.U32.AND.EX P1, PT, R17, UR5, PT, P1 ;  /* 0x0000000511007c0c */ /* 0x000fc4000bf26110 */
[----:B------:R-:W-:Y:S02]  /*b980*/  PRMT R4, RZ, 0x7610, R4 ;  /* 0x00007610ff047816 */ /* 0x000fe40000000004 */
[----:B------:R-:W-:Y:S01]  /*b990*/  @P3 LOP3.LUT R0, R0, 0x1, R7, 0x78, !PT ;  /* 0x0000000100003812 */ /* 0x000fe200078e7807 */
[----:B------:R-:W-:-:S08]  /*b9a0*/  IMAD.MOV.U32 R7, RZ, RZ, -0x1 ;  /* 0xffffffffff077424 */ /* 0x000fd000078e00ff */
[----:B0-----:R-:W-:Y:S05]  /*b9b0*/  @P1 BRA `(.L_x_297) ;  /* 0x00000004004c1947 */ /* 0x001fea0003800000 */
[----:B------:R-:W-:Y:S01]  /*b9c0*/  ULDC.64 UR4, c[0x0][0x628] ;  /* 0x00018a0000047ab9 */ /* 0x000fe20000000a00 */
[----:B------:R-:W0:Y:S01]  /*b9d0*/  S2R R15, SR_CTAID.X ;  /* 0x00000000000f7919 */ /* 0x000e220000002500 */
[----:B------:R-:W-:Y:S01]  /*b9e0*/  ISETP.NE.U32.AND P1, PT, RZ, UR4, PT ;  /* 0x00000004ff007c0c */ /* 0x000fe2000bf25070 */
[----:B------:R-:W-:Y:S01]  /*b9f0*/  ULDC UR7, c[0x0][0x630] ;  /* 0x00018c0000077ab9 */ /* 0x000fe20000000800 */
[----:B------:R-:W-:Y:S01]  /*ba00*/  IMAD.MOV.U32 R4, RZ, RZ, R16 ;  /* 0x000000ffff047224 */ /* 0x000fe200078e0010 */
[----:B------:R-:W1:Y:S01]  /*ba10*/  S2R R14, SR_CTAID.Y ;  /* 0x00000000000e7919 */ /* 0x000e620000002600 */
[----:B------:R-:W-:Y:S01]  /*ba20*/  ISETP.NE.AND.EX P1, PT, RZ, UR5, PT, P1 ;  /* 0x00000005ff007c0c */ /* 0x000fe2000bf25310 */
[----:B------:R-:W-:-:S12]  /*ba30*/  IMAD.MOV.U32 R5, RZ, RZ, R17 ;  /* 0x000000ffff057224 */ /* 0x000fd800078e0011 */
[----:B------:R-:W-:Y:S05]  /*ba40*/  @!P1 BRA `(.L_x_298) ;  /* 0x0000000000289947 */ /* 0x000fea0003800000 */
[----:B------:R-:W-:Y:S02]  /*ba50*/  ULDC UR6, c[0x0][0x634] ;  /* 0x00018d0000067ab9 */ /* 0x000fe40000000800 */
[----:B------:R-:W-:-:S05]  /*ba60*/  IADD3 R9, P1, R16, UR6, RZ ;  /* 0x0000000610097c10 */ /* 0x000fca000ff3e0ff */
[----:B------:R-:W-:-:S04]  /*ba70*/  IMAD.X R21, RZ, RZ, R17, P1 ;  /* 0x000000ffff157224 */ /* 0x000fc800008e0611 */
[----:B------:R-:W-:-:S04]  /*ba80*/  IMAD.WIDE.U32 R6, R21, UR4, RZ ;  /* 0x0000000415067c25 */ /* 0x000fc8000f8e00ff */
[----:B------:R-:W-:-:S04]  /*ba90*/  IMAD.WIDE.U32 R6, P1, R9, UR5, R6 ;  /* 0x0000000509067c25 */ /* 0x000fc8000f820006 */
[----:B------:R-:W-:Y:S01]  /*baa0*/  IMAD.WIDE.U32 R8, R9, UR4, RZ ;  /* 0x0000000409087c25 */ /* 0x000fe2000f8e00ff */
[----:B------:R-:W-:-:S03]  /*bab0*/  IADD3.X R5, RZ, RZ, RZ, P1, !PT ;  /* 0x000000ffff057210 */ /* 0x000fc60000ffe4ff */
[----:B------:R-:W-:Y:S01]  /*bac0*/  IMAD.MOV.U32 R4, RZ, RZ, R7 ;  /* 0x000000ffff047224 */ /* 0x000fe200078e0007 */
[----:B------:R-:W-:-:S05]  /*bad0*/  IADD3 RZ, P1, R9, R6, RZ ;  /* 0x0000000609ff7210 */ /* 0x000fca0007f3e0ff */
[----:B------:R-:W-:-:S08]  /*bae0*/  IMAD.WIDE.U32.X R4, R21, UR5, R4, P1 ;  /* 0x0000000515047c25 */ /* 0x000fd000088e0404 */
.L_x_298:
[--C-:B------:R-:W-:Y:S01]  /*baf0*/  SHF.R.U64 R8, R4, UR7, R5.reuse ;  /* 0x0000000704087c19 */ /* 0x100fe20008001205 */
[----:B------:R-:W-:Y:S01]  /*bb00*/  ULDC.64 UR4, c[0x0][0x620] ;  /* 0x0001880000047ab9 */ /* 0x000fe20000000a00 */
[----:B------:R-:W-:Y:S01]  /*bb10*/  SHF.R.U32.HI R4, RZ, UR7, R5 ;  /* 0x00000007ff047c19 */ /* 0x000fe20008011605 */
[----:B------:R-:W2:Y:S01]  /*bb20*/  LDC R24, c[0x0][0x144] ;  /* 0x00005100ff187b82 */ /* 0x000ea20000000800 */
[----:B------:R-:W-:Y:S01]  /*bb30*/  IADD3 R7, P1, RZ, -R8, RZ ;  /* 0x80000008ff077210 */ /* 0x000fe20007f3e0ff */
[----:B------:R-:W-:Y:S01]  /*bb40*/  ULDC.64 UR8, c[0x0][0x640] ;  /* 0x0001900000087ab9 */ /* 0x000fe20000000a00 */
[----:B0-----:R-:W-:Y:S01]  /*bb50*/  I2FP.F32.U32 R9, R15 ;  /* 0x0000000f00097245 */ /* 0x001fe20000201000 */
[----:B------:R-:W-:Y:S02]  /*bb60*/  ULDC UR6, c[0x0][0x608] ;  /* 0x0001820000067ab9 */ /* 0x000fe40000000800 */
[----:B------:R-:W-:Y:S01]  /*bb70*/  IMAD.X R4, RZ, RZ, ~R4, P1 ;  /* 0x000000ffff047224 */ /* 0x000fe200008e0e04 */
[----:B------:R-:W-:Y:S01]  /*bb80*/  ISETP.NE.U32.AND P1, PT, RZ, UR8, PT ;  /* 0x00000008ff007c0c */ /* 0x000fe2000bf25070 */
[----:B------:R-:W0:Y:S02]  /*bb90*/  LDC R21, c[0x0][0x148] ;  /* 0x00005200ff157b82 */ /* 0x000e240000000800 */
[----:B------:R-:W-:Y:S01]  /*bba0*/  IMAD R6, R4, UR4, RZ ;  /* 0x0000000404067c24 */ /* 0x000fe2000f8e02ff */
[----:B------:R-:W-:Y:S01]  /*bbb0*/  ISETP.NE.AND.EX P1, PT, RZ, UR9, PT, P1 ;  /* 0x00000009ff007c0c */ /* 0x000fe2000bf25310 */
[----:B------:R-:W-:Y:S01]  /*bbc0*/  IMAD.WIDE.U32 R4, R7, UR4, R16 ;  /* 0x0000000407047c25 */ /* 0x000fe2000f8e0010 */
[----:B------:R-:W-:-:S03]  /*bbd0*/  ULDC UR4, c[0x0][0x150] ;  /* 0x0000540000047ab9 */ /* 0x000fc60000000800 */
[----:B------:R-:W-:Y:S02]  /*bbe0*/  IMAD R7, R7, UR5, R6 ;  /* 0x0000000507077c24 */ /* 0x000fe4000f8e0206 */
[----:B------:R-:W-:Y:S01]  /*bbf0*/  FMUL R6, R9, UR4 ;  /* 0x0000000409067c20 */ /* 0x000fe20008400000 */
[----:B------:R-:W-:Y:S01]  /*bc00*/  ULDC UR4, c[0x0][0x618] ;  /* 0x0001860000047ab9 */ /* 0x000fe20000000800 */
[----:B------:R-:W-:Y:S01]  /*bc10*/  ULDC UR5, c[0x0][0x154] ;  /* 0x0000550000057ab9 */ /* 0x000fe20000000800 */
[----:B------:R-:W-:-:S03]  /*bc20*/  IMAD.IADD R5, R5, 0x1, R7 ;  /* 0x0000000105057824 */ /* 0x000fc600078e0207 */
[----:B------:R-:W3:Y:S02]  /*bc30*/  F2I.U32.TRUNC.NTZ R6, R6 ;  /* 0x0000000600067305 */ /* 0x000ee4000020f000 */
[----:B------:R-:W-:Y:S02]  /*bc40*/  SHF.R.U64 R9, R4, UR4, R5 ;  /* 0x0000000404097c19 */ /* 0x000fe40008001205 */
[----:B-1----:R-:W-:-:S05]  /*bc50*/  I2FP.F32.U32 R4, R14 ;  /* 0x0000000e00047245 */ /* 0x002fca0000201000 */
[----:B------:R-:W-:Y:S01]  /*bc60*/  FMUL R22, R4, UR5 ;  /* 0x0000000504167c20 */ /* 0x000fe20008400000 */
[----:B------:R-:W-:Y:S01]  /*bc70*/  SHF.R.U32.HI R4, RZ, UR4, R5 ;  /* 0x00000004ff047c19 */ /* 0x000fe20008011605 */
[----:B------:R-:W-:-:S03]  /*bc80*/  ULDC UR4, c[0x0][0x658] ;  /* 0x0001960000047ab9 */ /* 0x000fc60000000800 */
[--C-:B------:R-:W-:Y:S01]  /*bc90*/  SHF.R.U64 R20, R9, UR6, R4.reuse ;  /* 0x0000000609147c19 */ /* 0x100fe20008001204 */
[----:B------:R-:W1:Y:S01]  /*bca0*/  F2I.U32.TRUNC.NTZ R22, R22 ;  /* 0x0000001600167305 */ /* 0x000e62000020f000 */
[----:B------:R-:W-:Y:S01]  /*bcb0*/  SHF.R.U32.HI R5, RZ, UR6, R4 ;  /* 0x00000006ff057c19 */ /* 0x000fe20008011604 */
[----:B---3--:R-:W-:-:S03]  /*bcc0*/  IMAD.MOV R6, RZ, RZ, -R6 ;  /* 0x000000ffff067224 */ /* 0x008fc600078e0a06 */
[----:B------:R-:W-:Y:S01]  /*bcd0*/  SHF.R.U64 R18, R20, UR4, R5 ;  /* 0x0000000414127c19 */ /* 0x000fe20008001205 */
[----:B--2---:R-:W-:Y:S01]  /*bce0*/  IMAD R15, R24, R6, R15 ;  /* 0x00000006180f7224 */ /* 0x004fe200078e020f */
[----:B------:R-:W-:-:S03]  /*bcf0*/  SHF.R.U32.HI R23, RZ, UR4, R5 ;  /* 0x00000004ff177c19 */ /* 0x000fc60008011605 */
[----:B------:R-:W-:Y:S02]  /*bd00*/  IMAD.MOV.U32 R4, RZ, RZ, R18 ;  /* 0x000000ffff047224 */ /* 0x000fe400078e0012 */
[----:B------:R-:W-:Y:S01]  /*bd10*/  IMAD.MOV.U32 R5, RZ, RZ, R23 ;  /* 0x000000ffff057224 */ /* 0x000fe200078e0017 */
[----:B-1----:R-:W-:Y:S06]  /*bd20*/  @!P1 BRA `(.L_x_299) ;  /* 0x0000000000289947 */ /* 0x002fec0003800000 */
[----:B------:R-:W-:Y:S02]  /*bd30*/  ULDC UR4, c[0x0][0x64c] ;  /* 0x0001930000047ab9 */ /* 0x000fe40000000800 */
[----:B------:R-:W-:-:S05]  /*bd40*/  IADD3 R5, P1, R18, UR4, RZ ;  /* 0x0000000412057c10 */ /* 0x000fca000ff3e0ff */
[----:B------:R-:W-:-:S04]  /*bd50*/  IMAD.X R23, RZ, RZ, R23, P1 ;  /* 0x000000ffff177224 */ /* 0x000fc800008e0617 */
[----:B------:R-:W-:-:S04]  /*bd60*/  IMAD.WIDE.U32 R6, R23, UR8, RZ ;  /* 0x0000000817067c25 */ /* 0x000fc8000f8e00ff */
[----:B------:R-:W-:-:S04]  /*bd70*/  IMAD.WIDE.U32 R6, P1, R5, UR9, R6 ;  /* 0x0000000905067c25 */ /* 0x000fc8000f820006 */
[----:B------:R-:W-:Y:S01]  /*bd80*/  IMAD.WIDE.U32 R4, R5, UR8, RZ ;  /* 0x0000000805047c25 */ /* 0x000fe2000f8e00ff */
[----:B------:R-:W-:-:S04]  /*bd90*/  MOV R4, R7 ;  /* 0x0000000700047202 */ /* 0x000fc80000000f00 */
[----:B------:R-:W-:Y:S01]  /*bda0*/  IADD3 RZ, P3, R5, R6, RZ ;  /* 0x0000000605ff7210 */ /* 0x000fe20007f7e0ff */
[----:B------:R-:W-:-:S04]  /*bdb0*/  IMAD.X R5, RZ, RZ, RZ, P1 ;  /* 0x000000ffff057224 */ /* 0x000fc800008e06ff */
[----:B------:R-:W-:-:S08]  /*bdc0*/  IMAD.WIDE.U32.X R4, R23, UR9, R4, P3 ;  /* 0x0000000917047c25 */ /* 0x000fd000098e0404 */
.L_x_299:
[----:B------:R-:W-:Y:S01]  /*bdd0*/  ISETP.NE.AND P1, PT, R2, 0x1, PT ;  /* 0x000000010200780c */ /* 0x000fe20003f25270 */
[----:B------:R-:W-:Y:S01]  /*bde0*/  ULDC UR4, c[0x0][0x648] ;  /* 0x0001920000047ab9 */ /* 0x000fe20000000800 */
[----:B------:R-:W-:Y:S01]  /*bdf0*/  LOP3.LUT R20, R20, UR17, RZ, 0xc0, !PT ;  /* 0x0000001114147c12 */ /* 0x000fe2000f8ec0ff */
[----:B------:R-:W-:Y:S01]  /*be00*/  IMAD.MOV R22, RZ, RZ, -R22 ;  /* 0x000000ffff167224 */ /* 0x000fe200078e0a16 */
[----:B------:R-:W-:Y:S01]  /*be10*/  SHF.R.U64 R5, R4, UR4, R5 ;  /* 0x0000000404057c19 */ /* 0x000fe20008001205 */
[----:B------:R-:W-:Y:S01]  /*be20*/  ULDC UR4, c[0x0][0x638] ;  /* 0x00018e0000047ab9 */ /* 0x000fe20000000800 */
[----:B------:R-:W-:Y:S01]  /*be30*/  LOP3.LUT R9, R9, UR16, RZ, 0xc0, !PT ;  /* 0x0000001009097c12 */ /* 0x000fe2000f8ec0ff */
[----:B------:R-:W-:Y:S01]  /*be40*/  ULDC UR5, c[0x0][0x610] ;  /* 0x0001840000057ab9 */ /* 0x000fe20000000800 */
[----:B------:R-:W-:Y:S02]  /*be50*/  IMAD.MOV.U32 R4, RZ, RZ, 0x1 ;  /* 0x00000001ff047424 */ /* 0x000fe400078e00ff */
[----:B------:R-:W-:-:S02]  /*be60*/  IMAD.MOV R7, RZ, RZ, -R5 ;  /* 0x000000ffff077224 */ /* 0x000fc400078e0a05 */
[----:B------:R-:W-:Y:S02]  /*be70*/  IMAD R20, R5, UR18, R20 ;  /* 0x0000001205147c24 */ /* 0x000fe4000f8e0214 */
[----:B0-----:R-:W-:Y:S02]  /*be80*/  @P1 IMAD R15, R21, R22, R14 ;  /* 0x00000016150f1224 */ /* 0x001fe400078e020e */
[----:B------:R-:W-:Y:S01]  /*be90*/  IMAD R18, R7, UR4, R18 ;  /* 0x0000000407127c24 */ /* 0x000fe2000f8e0212 */
[----:B------:R-:W-:Y:S01]  /*bea0*/  ULDC UR4, c[0x0][0x600] ;  /* 0x0001800000047ab9 */ /* 0x000fe20000000800 */
[----:B------:R-:W-:Y:S02]  /*beb0*/  IMAD R15, R20, UR5, R15 ;  /* 0x00000005140f7c24 */ /* 0x000fe4000f8e020f */
[----:B------:R-:W-:-:S05]  /*bec0*/  IMAD R18, R18, UR4, R9 ;  /* 0x0000000412127c24 */ /* 0x000fca000f8e0209 */
[----:B------:R-:W-:Y:S02]  /*bed0*/  SEL R9, R18, R15, !P1 ;  /* 0x0000000f12097207 */ /* 0x000fe40004800000 */
[----:B------:R-:W-:-:S07]  /*bee0*/  SEL R7, R15, R18, !P1 ;  /* 0x000000120f077207 */ /* 0x000fce0004800000 */
.L_x_297:
[----:B------:R-:W-:Y:S05]  /*bef0*/  BSYNC B1 ;  /* 0x0000000000017941 */ /* 0x000fea0003800000 */
.L_x_296:
[----:B------:R-:W-:-:S13]  /*bf00*/  LOP3.LUT P1, RZ, R4, 0xff, RZ, 0xc0, !PT ;  /* 0x000000ff04ff7812 */ /* 0x000fda000782c0ff */
[----:B------:R-:W-:Y:S05]  /*bf10*/  @P1 BRA `(.L_x_300) ;  /* 0xfffffff4004c1947 */ /* 0x000fea000383ffff */
[----:B------:R-:W-:Y:S05]  /*bf20*/  BSYNC B0 ;  /* 0x0000000000007941 */ /* 0x000fea0003800000 */
.L_x_288:
[----:B------:R-:W-:-:S03]  /*bf30*/  UMOV UR4, 0xffffffff ;  /* 0xffffffff00047882 */ /* 0x000fc60000000000 */
[----:B------:R-:W-:Y:S05]  /*bf40*/  BRA.DIV UR4, `(.L_x_301) ;  /* 0x00000006043c7947 */ /* 0x000fea000b800000 */
[----:B------:R-:W-:-:S13]  /*bf50*/  ELECT P6, URZ, PT ;  /* 0x00000000003f782f */ /* 0x000fda00038c0000 */
.L_x_316:
[----:B------:R-:W-:Y:S04]  /*bf60*/  BSSY B0, `(.L_x_302) ;  /* 0x0000034000007945 */ /* 0x000fe80003800000 */
[----:B------:R-:W-:Y:S05]  /*bf70*/  @!P6 BRA `(.L_x_303) ;  /* 0x0000000000c8e947 */ /* 0x000fea0003800000 */
[----:B------:R-:W-:-:S04]  /*bf80*/  LOP3.LUT R19, R19, 0x2, RZ, 0xfc, !PT ;  /* 0x0000000213137812 */ /* 0x000fc800078efcff */
[----:B------:R-:W-:-:S13]  /*bf90*/  ISETP.NE.AND P0, PT, R19, 0x3, PT ;  /* 0x000000031300780c */ /* 0x000fda0003f05270 */
[----:B------:R-:W-:Y:S05]  /*bfa0*/  @!P0 BRA `(.L_x_304) ;  /* 0x0000000000048947 */ /* 0x000fea0003800000 */
[----:B------:R-:W-:Y:S01]  /*bfb0*/  BPT.TRAP 0x1 ;  /* 0x000000040000795c */ /* 0x000fe20000300000 */
.L_x_304:
[----:B------:R-:W0:Y:S01]  /*bfc0*/  S2R R3, SR_CgaCtaId ;  /* 0x0000000000037919 */ /* 0x000e220000008800 */
[----:B------:R-:W-:-:S04]  /*bfd0*/  MOV R2, 0x400 ;  /* 0x0000040000027802 */ /* 0x000fc80000000f00 */
[----:B0-----:R-:W-:Y:S02]  /*bfe0*/  LEA R3, R3, R2, 0x18 ;  /* 0x0000000203037211 */ /* 0x001fe400078ec0ff */
[----:B------:R-:W-:-:S03]  /*bff0*/  SHF.L.U32 R2, R0, 0x1f, RZ ;  /* 0x0000001f00027819 */ /* 0x000fc600000006ff */
[----:B------:R-:W-:-:S04]  /*c000*/  VIADD R3, R3, 0x28 ;  /* 0x0000002803037836 */ /* 0x000fc80000000000 */
[C---:B------:R-:W-:Y:S02]  /*c010*/  IMAD R7, R12.reuse, 0x8, R3 ;  /* 0x000000080c077824 */ /* 0x040fe400078e0203 */
[----:B------:R-:W-:Y:S02]  /*c020*/  VIADD R12, R12, 0x1 ;  /* 0x000000010c0c7836 */ /* 0x000fe40000000000 */
[----:B------:R-:W0:Y:S03]  /*c030*/  SYNCS.PHASECHK.TRANS64.TRYWAIT P0, [R7+URZ], R2 ;  /* 0x00000002070075a7 */ /* 0x000e26000800017f */
[----:B------:R-:W-:-:S04]  /*c040*/  ISETP.NE.AND P1, PT, R12, 0x5, PT ;  /* 0x000000050c00780c */ /* 0x000fc80003f25270 */
[----:B------:R-:W-:Y:S02]  /*c050*/  SEL R5, RZ, 0x1, P1 ;  /* 0x00000001ff057807 */ /* 0x000fe40000800000 */
[----:B------:R-:W-:Y:S02]  /*c060*/  SEL R12, R12, RZ, P1 ;  /* 0x000000ff0c0c7207 */ /* 0x000fe40000800000 */
[----:B------:R-:W-:-:S03]  /*c070*/  LOP3.LUT R5, R0, R5, RZ, 0x3c, !PT ;  /* 0x0000000500057212 */ /* 0x000fc600078e3cff */
[----:B------:R-:W-:Y:S01]  /*c080*/  IMAD R9, R12, 0x8, R3 ;  /* 0x000000080c097824 */ /* 0x000fe200078e0203 */
[----:B------:R-:W-:Y:S01]  /*c090*/  SHF.L.U32 R4, R5, 0x1f, RZ ;  /* 0x0000001f05047819 */ /* 0x000fe200000006ff */
[----:B0-----:R-:W-:Y:S06]  /*c0a0*/  @!P0 BRA `(.L_x_305) ;  /* 0x0000000400048947 */ /* 0x001fec0003800000 */
.L_x_317:
[----:B------:R-:W1:Y:S01]  /*c0b0*/  SYNCS.PHASECHK.TRANS64.TRYWAIT P0, [R9+URZ], R4 ;  /* 0x00000004090075a7 */ /* 0x000e62000800017f */
[----:B------:R-:W-:-:S05]  /*c0c0*/  VIADD R0, R12, 0x1 ;  /* 0x000000010c007836 */ /* 0x000fca0000000000 */
[----:B------:R-:W-:-:S04]  /*c0d0*/  ISETP.NE.AND P1, PT, R0, 0x5, PT ;  /* 0x000000050000780c */ /* 0x000fc80003f25270 */
[----:B0-----:R-:W-:Y:S02]  /*c0e0*/  SEL R2, RZ, 0x1, P1 ;  /* 0x00000001ff027807 */ /* 0x001fe40000800000 */
[----:B------:R-:W-:Y:S02]  /*c0f0*/  SEL R0, R0, RZ, P1 ;  /* 0x000000ff00007207 */ /* 0x000fe40000800000 */
[----:B------:R-:W-:Y:S02]  /*c100*/  LOP3.LUT R7, R5, R2, RZ, 0x3c, !PT ;  /* 0x0000000205077212 */ /* 0x000fe400078e3cff */
[----:B------:R-:W-:Y:S02]  /*c110*/  LEA R6, R0, R3, 0x3 ;  /* 0x0000000300067211 */ /* 0x000fe400078e18ff */
[----:B------:R-:W-:Y:S01]  /*c120*/  SHF.L.U32 R5, R7, 0x1f, RZ ;  /* 0x0000001f07057819 */ /* 0x000fe200000006ff */
[----:B-1----:R-:W-:Y:S06]  /*c130*/  @!P0 BRA `(.L_x_306) ;  /* 0x0000000000f48947 */ /* 0x002fec0003800000 */
.L_x_318:
[----:B------:R-:W1:Y:S01]  /*c140*/  SYNCS.PHASECHK.TRANS64.TRYWAIT P0, [R6+URZ], R5 ;  /* 0x00000005060075a7 */ /* 0x000e62000800017f */
[----:B------:R-:W-:-:S05]  /*c150*/  VIADD R0, R0, 0x1 ;  /* 0x0000000100007836 */ /* 0x000fca0000000000 */
[----:B------:R-:W-:-:S04]  /*c160*/  ISETP.NE.AND P1, PT, R0, 0x5, PT ;  /* 0x000000050000780c */ /* 0x000fc80003f25270 */
[----:B------:R-:W-:Y:S02]  /*c170*/  SEL R2, RZ, 0x1, P1 ;  /* 0x00000001ff027807 */ /* 0x000fe40000800000 */
[----:B------:R-:W-:Y:S02]  /*c180*/  SEL R0, R0, RZ, P1 ;  /* 0x000000ff00007207 */ /* 0x000fe40000800000 */
[----:B------:R-:W-:-:S03]  /*c190*/  LOP3.LUT R7, R7, R2, RZ, 0x3c, !PT ;  /* 0x0000000207077212 */ /* 0x000fc600078e3cff */
[----:B0-----:R-:W-:Y:S01]  /*c1a0*/  IMAD R9, R0, 0x8, R3 ;  /* 0x0000000800097824 */ /* 0x001fe200078e0203 */
[----:B------:R-:W-:Y:S01]  /*c1b0*/  SHF.L.U32 R4, R7, 0x1f, RZ ;  /* 0x0000001f07047819 */ /* 0x000fe200000006ff */
[----:B-1----:R-:W-:Y:S06]  /*c1c0*/  @!P0 BRA `(.L_x_307) ;  /* 0x0000000000e48947 */ /* 0x002fec0003800000 */
.L_x_319:
[----:B------:R-:W1:Y:S01]  /*c1d0*/  SYNCS.PHASECHK.TRANS64.TRYWAIT P0, [R9+URZ], R4 ;  /* 0x00000004090075a7 */ /* 0x000e62000800017f */
[----:B------:R-:W-:-:S05]  /*c1e0*/  VIADD R0, R0, 0x1 ;  /* 0x0000000100007836 */ /* 0x000fca0000000000 */
[----:B------:R-:W-:-:S04]  /*c1f0*/  ISETP.NE.AND P1, PT, R0, 0x5, PT ;  /* 0x000000050000780c */ /* 0x000fc80003f25270 */
[----:B------:R-:W-:Y:S02]  /*c200*/  SEL R2, RZ, 0x1, P1 ;  /* 0x00000001ff027807 */ /* 0x000fe40000800000 */
[----:B------:R-:W-:Y:S02]  /*c210*/  SEL R0, R0, RZ, P1 ;  /* 0x000000ff00007207 */ /* 0x000fe40000800000 */
[----:B------:R-:W-:Y:S01]  /*c220*/  LOP3.LUT R2, R7, R2, RZ, 0x3c, !PT ;  /* 0x0000000207027212 */ /* 0x000fe200078e3cff */
[----:B-1----:R-:W-:Y:S06]  /*c230*/  @!P0 BRA `(.L_x_308) ;  /* 0x0000000000dc8947 */ /* 0x002fec0003800000 */
.L_x_320:
[----:B------:R-:W-:Y:S01]  /*c240*/  IMAD R3, R0, 0x8, R3 ;  /* 0x0000000800037824 */ /* 0x000fe200078e0203 */
[----:B------:R-:W-:-:S07]  /*c250*/  SHF.L.U32 R0, R2, 0x1f, RZ ;  /* 0x0000001f02007819 */ /* 0x000fce00000006ff */
.L_x_309:
[----:B--2---:R2:W3:Y:S02]  /*c260*/  SYNCS.PHASECHK.TRANS64.TRYWAIT P0, [R3+URZ], R0 ;  /* 0x00000000030075a7 */ /* 0x0044e4000800017f */
[----:B---3--:R-:W-:Y:S05]  /*c270*/  @!P0 NANOSLEEP.SYNCS 0x989680 ;  /* 0x009896800000895d */ /* 0x008fea0003900000 */
[----:B------:R-:W3:Y:S02]  /*c280*/  @!P0 SYNCS.PHASECHK.TRANS64 P0, [R3+URZ], R0 ;  /* 0x00000000030085a7 */ /* 0x000ee4000800007f */
[----:B---3--:R-:W-:Y:S05]  /*c290*/  @!P0 BRA `(.L_x_309) ;  /* 0xfffffffc00f08947 */ /* 0x008fea000383ffff */
.L_x_303:
[----:B------:R-:W-:Y:S05]  /*c2a0*/  BSYNC B0 ;  /* 0x0000000000007941 */ /* 0x000fea0003800000 */
.L_x_302:
[----:B------:R-:W-:Y:S05]  /*c2b0*/  EXIT ;  /* 0x000000000000794d */ /* 0x000fea0003800000 */
.L_x_17:
[----:B---3--:R3:W4:Y:S02]  /*c2c0*/  SYNCS.PHASECHK.TRANS64.TRYWAIT P1, [R3+URZ], R0 ;  /* 0x00000000030075a7 */ /* 0x008724000802017f */
[----:B----4-:R-:W-:Y:S05]  /*c2d0*/  @!P1 NANOSLEEP.SYNCS 0x989680 ;  /* 0x009896800000995d */ /* 0x010fea0003900000 */
[----:B------:R-:W4:Y:S02]  /*c2e0*/  @!P1 SYNCS.PHASECHK.TRANS64 P1, [R3+URZ], R0 ;  /* 0x00000000030095a7 */ /* 0x000f24000802007f */
[----:B----4-:R-:W-:Y:S05]  /*c2f0*/  @!P1 BRA `(.L_x_17) ;  /* 0xfffffffc00f09947 */ /* 0x010fea000383ffff */
[----:B------:R-:W-:Y:S05]  /*c300*/  BRA `(.L_x_16) ;  /* 0xffffff4c00c87947 */ /* 0x000fea000383ffff */
.L_x_22:
[----:B-1----:R-:W-:-:S04]  /*c310*/  IMAD.U32 R4, RZ, RZ, UR8 ;  /* 0x00000008ff047e24 */ /* 0x002fc8000f8e00ff */
[----:B------:R1:W2:Y:S03]  /*c320*/  SYNCS.PHASECHK.TRANS64.TRYWAIT P1, [R4+URZ], R3 ;  /* 0x00000003040075a7 */ /* 0x0002a6000802017f */
[----:B--2---:R-:W-:Y:S05]  /*c330*/  @!P1 NANOSLEEP.SYNCS 0x989680 ;  /* 0x009896800000995d */ /* 0x004fea0003900000 */
[----:B------:R-:W2:Y:S02]  /*c340*/  @!P1 SYNCS.PHASECHK.TRANS64 P1, [R4+URZ], R3 ;  /* 0x00000003040095a7 */ /* 0x000ea4000802007f */
[----:B--2---:R-:W-:Y:S05]  /*c350*/  @!P1 BRA `(.L_x_22) ;  /* 0xfffffffc00ec9947 */ /* 0x004fea000383ffff */
[----:B------:R-:W-:Y:S05]  /*c360*/  BRA `(.L_x_21) ;  /* 0xffffff5000f87947 */ /* 0x000fea000383ffff */
.L_x_289:
[----:B------:R-:W-:Y:S01]  /*c370*/  BSSY B1, `(.L_x_310) ;  /* 0x0000006000017945 */ /* 0x000fe20003800000 */
[----:B------:R-:W-:-:S07]  /*c380*/  IMAD.MOV.U32 R15, RZ, RZ, -0x1 ;  /* 0xffffffffff0f7424 */ /* 0x000fce00078e00ff */
[----:B------:R-:W-:Y:S05]  /*c390*/  WARPSYNC.COLLECTIVE R15, `(.L_x_311) ;  /* 0x000000000f0c7348 */ /* 0x000fea0003c00000 */
[----:B------:R-:W-:Y:S02]  /*c3a0*/  ELECT P6, UR62, PT ;  /* 0x00000000003e782f */ /* 0x000fe400038c0000 */
[----:B------:R-:W-:Y:S01]  /*c3b0*/  MOV R14, UR62 ;  /* 0x0000003e000e7c02 */ /* 0x000fe20008000f00 */
[----:B------:R-:W-:Y:S10]  /*c3c0*/  ENDCOLLECTIVE ;  /* 0x000000000000791b */ /* 0x000ff40003800000 */
.L_x_311:
[----:B------:R-:W-:Y:S05]  /*c3d0*/  BSYNC B1 ;  /* 0x0000000000017941 */ /* 0x000fea0003800000 */
.L_x_310:
[----:B------:R-:W-:Y:S05]  /*c3e0*/  BRA `(.L_x_312) ;  /* 0xfffffff000247947 */ /* 0x000fea000383ffff */
.L_x_292:
[----:B0-----:R0:W1:Y:S02]  /*c3f0*/  SYNCS.PHASECHK.TRANS64.TRYWAIT P1, [R14+URZ+0x28], R7 ;  /* 0x000028070e0075a7 */ /* 0x001064000802017f */
[----:B-1----:R-:W-:Y:S05]  /*c400*/  @!P1 NANOSLEEP.SYNCS 0x989680 ;  /* 0x009896800000995d */ /* 0x002fea0003900000 */
[----:B------:R-:W1:Y:S02]  /*c410*/  @!P1 SYNCS.PHASECHK.TRANS64 P1, [R14+URZ+0x28], R7 ;  /* 0x000028070e0095a7 */ /* 0x000e64000802007f */
[----:B-1----:R-:W-:Y:S05]  /*c420*/  @!P1 BRA `(.L_x_292) ;  /* 0xfffffffc00f09947 */ /* 0x002fea000383ffff */
[----:B------:R-:W-:Y:S05]  /*c430*/  BRA `(.L_x_313) ;  /* 0xfffffff000587947 */ /* 0x000fea000383ffff */
.L_x_301:
[----:B------:R-:W-:Y:S01]  /*c440*/  BSSY B0, `(.L_x_314) ;  /* 0x0000006000007945 */ /* 0x000fe20003800000 */
[----:B------:R-:W-:-:S07]  /*c450*/  IMAD.MOV.U32 R15, RZ, RZ, -0x1 ;  /* 0xffffffffff0f7424 */ /* 0x000fce00078e00ff */
[----:B------:R-:W-:Y:S05]  /*c460*/  WARPSYNC.COLLECTIVE R15, `(.L_x_315) ;  /* 0x000000000f0c7348 */ /* 0x000fea0003c00000 */
[----:B------:R-:W-:Y:S02]  /*c470*/  ELECT P6, UR62, PT ;  /* 0x00000000003e782f */ /* 0x000fe400038c0000 */
[----:B------:R-:W-:Y:S01]  /*c480*/  MOV R14, UR62 ;  /* 0x0000003e000e7c02 */ /* 0x000fe20008000f00 */
[----:B------:R-:W-:Y:S10]  /*c490*/  ENDCOLLECTIVE ;  /* 0x000000000000791b */ /* 0x000ff40003800000 */
.L_x_315:
[----:B------:R-:W-:Y:S05]  /*c4a0*/  BSYNC B0 ;  /* 0x0000000000007941 */ /* 0x000fea0003800000 */
.L_x_314:
[----:B------:R-:W-:Y:S05]  /*c4b0*/  BRA `(.L_x_316) ;  /* 0xfffffff800a87947 */ /* 0x000fea000383ffff */
.L_x_305:
[----:B0-----:R0:W1:Y:S02]  /*c4c0*/  SYNCS.PHASECHK.TRANS64.TRYWAIT P0, [R7+URZ], R2 ;  /* 0x00000002070075a7 */ /* 0x001064000800017f */
[----:B-1----:R-:W-:Y:S05]  /*c4d0*/  @!P0 NANOSLEEP.SYNCS 0x989680 ;  /* 0x009896800000895d */ /* 0x002fea0003900000 */
[----:B------:R-:W1:Y:S02]  /*c4e0*/  @!P0 SYNCS.PHASECHK.TRANS64 P0, [R7+URZ], R2 ;  /* 0x00000002070085a7 */ /* 0x000e64000800007f */
[----:B-1----:R-:W-:Y:S05]  /*c4f0*/  @!P0 BRA `(.L_x_305) ;  /* 0xfffffffc00f08947 */ /* 0x002fea000383ffff */
[----:B------:R-:W-:Y:S05]  /*c500*/  BRA `(.L_x_317) ;  /* 0xfffffff800e87947 */ /* 0x000fea000383ffff */
.L_x_306:
[----:B0-----:R0:W1:Y:S02]  /*c510*/  SYNCS.PHASECHK.TRANS64.TRYWAIT P0, [R9+URZ], R4 ;  /* 0x00000004090075a7 */ /* 0x001064000800017f */
[----:B-1----:R-:W-:Y:S05]  /*c520*/  @!P0 NANOSLEEP.SYNCS 0x989680 ;  /* 0x009896800000895d */ /* 0x002fea0003900000 */
[----:B------:R-:W1:Y:S02]  /*c530*/  @!P0 SYNCS.PHASECHK.TRANS64 P0, [R9+URZ], R4 ;  /* 0x00000004090085a7 */ /* 0x000e64000800007f */
[----:B-1----:R-:W-:Y:S05]  /*c540*/  @!P0 BRA `(.L_x_306) ;  /* 0xfffffffc00f08947 */ /* 0x002fea000383ffff */
[----:B------:R-:W-:Y:S05]  /*c550*/  BRA `(.L_x_318) ;  /* 0xfffffff800f87947 */ /* 0x000fea000383ffff */
.L_x_307:
[----:B0-----:R0:W1:Y:S02]  /*c560*/  SYNCS.PHASECHK.TRANS64.TRYWAIT P0, [R6+URZ], R5 ;  /* 0x00000005060075a7 */ /* 0x001064000800017f */
[----:B-1----:R-:W-:Y:S05]  /*c570*/  @!P0 NANOSLEEP.SYNCS 0x989680 ;  /* 0x009896800000895d */ /* 0x002fea0003900000 */
[----:B------:R-:W1:Y:S02]  /*c580*/  @!P0 SYNCS.PHASECHK.TRANS64 P0, [R6+URZ], R5 ;  /* 0x00000005060085a7 */ /* 0x000e64000800007f */
[----:B-1----:R-:W-:Y:S05]  /*c590*/  @!P0 BRA `(.L_x_307) ;  /* 0xfffffffc00f08947 */ /* 0x002fea000383ffff */
[----:B------:R-:W-:Y:S05]  /*c5a0*/  BRA `(.L_x_319) ;  /* 0xfffffffc00087947 */ /* 0x000fea000383ffff */
.L_x_308:
[----:B-1----:R1:W2:Y:S02]  /*c5b0*/  SYNCS.PHASECHK.TRANS64.TRYWAIT P0, [R9+URZ], R4 ;  /* 0x00000004090075a7 */ /* 0x0022a4000800017f */
[----:B--2---:R-:W-:Y:S05]  /*c5c0*/  @!P0 NANOSLEEP.SYNCS 0x989680 ;  /* 0x009896800000895d */ /* 0x004fea0003900000 */
[----:B------:R-:W2:Y:S02]  /*c5d0*/  @!P0 SYNCS.PHASECHK.TRANS64 P0, [R9+URZ], R4 ;  /* 0x00000004090085a7 */ /* 0x000ea4000800007f */
[----:B--2---:R-:W-:Y:S05]  /*c5e0*/  @!P0 BRA `(.L_x_308) ;  /* 0xfffffffc00f08947 */ /* 0x004fea000383ffff */
[----:B------:R-:W-:Y:S05]  /*c5f0*/  BRA `(.L_x_320) ;  /* 0xfffffffc00107947 */ /* 0x000fea000383ffff */
.L_x_321:
[----:B------:R-:W-:-:S00]  /*c600*/  BRA `(.L_x_321) ;  /* 0xfffffffc00fc7947 */ /* 0x000fc0000383ffff */
[----:B------:R-:W-:-:S00]  /*c610*/  NOP ;  /* 0x0000000000007918 */ /* 0x000fc00000000000 */
        /* <DEDUP_REMOVED lines=14> */
.L_x_322:


//--------------------- .nv.global.init           --------------------------
	.section	.nv.global.init,"aw",@progbits
.nv.global.init:
	.type		$str$22,@object
	.size		$str$22,($str$23 - $str$22)
$str$22:
        /*0000*/ 	.byte	0x6b, 0x5f, 0x74, 0x69, 0x6c, 0x65, 0x5f, 0x63, 0x6f, 0x75, 0x6e, 0x74, 0x20, 0x3e, 0x3d, 0x20
        /*0010*/ 	.byte	0x31, 0x00
	.type		$str$23,@object
	.size		$str$23,(__unnamed_1 - $str$23)
$str$23:
        /*0012*/ 	.byte	0x2f, 0x74, 0x6d, 0x70, 0x2f, 0x63, 0x75, 0x74, 0x6c, 0x61, 0x73, 0x73, 0x5f, 0x73, 0x77, 0x65
        /*0022*/ 	.byte	0x65, 0x70, 0x5f, 0x73, 0x72, 0x63, 0x2f, 0x69, 0x6e, 0x63, 0x6c, 0x75, 0x64, 0x65, 0x2f, 0x63
        /*0032*/ 	.byte	0x75, 0x74, 0x6c, 0x61, 0x73, 0x73, 0x2f, 0x67, 0x65, 0x6d, 0x6d, 0x2f, 0x63, 0x6f, 0x6c, 0x6c
        /*0042*/ 	.byte	0x65, 0x63, 0x74, 0x69, 0x76, 0x65, 0x2f, 0x73, 0x6d, 0x39, 0x30, 0x5f, 0x6d, 0x6d, 0x61, 0x5f
        /*0052*/ 	.byte	0x74, 0x6d, 0x61, 0x5f, 0x67, 0x6d, 0x6d, 0x61, 0x5f, 0x73, 0x73, 0x5f, 0x77, 0x61, 0x72, 0x70
        /*0062*/ 	.byte	0x73, 0x70, 0x65, 0x63, 0x69, 0x61, 0x6c, 0x69, 0x7a, 0x65, 0x64, 0x2e, 0x68, 0x70, 0x70, 0x00
	.type		__unnamed_1,@object
	.size		__unnamed_1,(.L_0 - __unnamed_1)
__unnamed_1:
        /*0072*/ 	.byte	0x76, 0x6f, 0x69, 0x64, 0x20, 0x63, 0x75, 0x74, 0x6c, 0x61, 0x73, 0x73, 0x3a, 0x3a, 0x67, 0x65
        /* <DEDUP_REMOVED lines=180> */
        /*0bc2*/ 	.byte	0x6e, 0x74, 0x69, 0x74, 0x79, 0x5d, 0x00
.L_0:


//--------------------- .nv.shared._ZN7cutlass13device_kernelINS_4gemm6kernel13GemmUniversalIN4cute5tupleIJiiiiEEENS1_10collective13CollectiveMmaINS1_34MainloopSm90TmaGmmaWarpSpecializedILi5ENS5_IJNS4_1CILi1EEESB_SB_EEENS1_35KernelTmaWarpSpecializedCooperativeEEENS5_IJNSA_ILi256EEENSA_ILi128EEENSA_ILi64EEEEEENS_10bfloat16_tENS5_IJlSB_lEEESJ_SK_NS4_8TiledMMAINS4_8MMA_AtomIJNS4_4SM904GMMA28MMA_64x128x16_F32BF16BF16_SSILNSO_5MajorE0ELSQ_0ELNSO_7ScaleInE1ELSR_1EEEEEENS4_6LayoutINS5_IJNSA_ILi2EEESB_SB_EEENS5_IJSB_NSA_ILi0EEESX_EEEEENS5_IJNS4_10UnderscoreES10_S10_EEEEENS4_13SM90_TMA_LOADENS4_14ComposedLayoutINS4_7SwizzleILi3ELi4ELi3EEENS4_18smem_ptr_flag_bitsILi16EEENSU_INS5_IJNSA_ILi8EEESH_EEENS5_IJSH_SB_EEEEEEEvNS4_8identityES13_S1D_vS1E_EENS_8epilogue10collective6detail29Sm90TmaWarpSpecializedAdapterINS1H_15DefaultEpilogueISJ_SK_SK_NS1G_6thread17LinearCombinationISJ_Li1EffLNS1L_9ScaleType4KindE0ELNS_15FloatRoundStyleE2ESJ_EENS1_15EpilogueDefaultEEEEEvvEEEEvNT_6ParamsE --------------------------
	.section	.nv.shared._ZN7cutlass13device_kernelINS_4gemm6kernel13GemmUniversalIN4cute5tupleIJiiiiEEENS1_10collective13CollectiveMmaINS1_34MainloopSm90TmaGmmaWarpSpecializedILi5ENS5_IJNS4_1CILi1EEESB_SB_EEENS1_35KernelTmaWarpSpecializedCooperativeEEENS5_IJNSA_ILi256EEENSA_ILi128EEENSA_ILi64EEEEEENS_10bfloat16_tENS5_IJlSB_lEEESJ_SK_NS4_8TiledMMAINS4_8MMA_AtomIJNS4_4SM904GMMA28MMA_64x128x16_F32BF16BF16_SSILNSO_5MajorE0ELSQ_0ELNSO_7ScaleInE1ELSR_1EEEEEENS4_6LayoutINS5_IJNSA_ILi2EEESB_SB_EEENS5_IJSB_NSA_ILi0EEESX_EEEEENS5_IJNS4_10UnderscoreES10_S10_EEEEENS4_13SM90_TMA_LOADENS4_14ComposedLayoutINS4_7SwizzleILi3ELi4ELi3EEENS4_18smem_ptr_flag_bitsILi16EEENSU_INS5_IJNSA_ILi8EEESH_EEENS5_IJSH_SB_EEEEEEEvNS4_8identityES13_S1D_vS1E_EENS_8epilogue10collective6detail29Sm90TmaWarpSpecializedAdapterINS1H_15DefaultEpilogueISJ_SK_SK_NS1G_6thread17LinearCombinationISJ_Li1EffLNS1L_9ScaleType4KindE0ELNS_15FloatRoundStyleE2ESJ_EENS1_15EpilogueDefaultEEEEEvvEEEEvNT_6ParamsE,"aw",@nobits
	.sectionflags	@""
	.align	16
	.zero		1024


//--------------------- .nv.shared.reserved.0     --------------------------
	.section	.nv.shared.reserved.0,"aw",@nobits
	.weak		__nv_reservedSMEM_offset_0_alias
	.size		__nv_reservedSMEM_offset_0_alias, 0, 0
	.other		__nv_reservedSMEM_offset_0_alias,@"STO_CUDA_RESERVED_SHARED STV_DEFAULT"
__nv_reservedSMEM_offset_0_alias:
	.zero		0


//--------------------- .nv.global                --------------------------
	.section	.nv.global,"aw",@nobits
.nv.global:
	.type		_ZN40_INTERNAL_114f72fc_4_k_cu_2cc6a83f_181184cute1_E,@object
	.size		_ZN40_INTERNAL_114f72fc_4_k_cu_2cc6a83f_181184cute1_E,(_ZN40_INTERNAL_114f72fc_4_k_cu_2cc6a83f_181184cuda3std3__45__cpo6cbeginE - _ZN40_INTERNAL_114f72fc_4_k_cu_2cc6a83f_181184cute1_E)
_ZN40_INTERNAL_114f72fc_4_k_cu_2cc6a83f_181184cute1_E:
	.zero		1
	.type		_ZN40_INTERNAL_114f72fc_4_k_cu_2cc6a83f_181184cuda3std3__45__cpo6cbeginE,@object
	.size		_ZN40_INTERNAL_114f72fc_4_k_cu_2cc6a83f_181184cuda3std3__45__cpo6cbeginE,(_ZN40_INTERNAL_114f72fc_4_k_cu_2cc6a83f_181184cuda3std3__48in_placeE - _ZN40_INTERNAL_114f72fc_4_k_cu_2cc6a83f_181184cuda3std3__45__cpo6cbeginE)
_ZN40_INTERNAL_114f72fc_4_k_cu_2cc6a83f_181184cuda3std3__45__cpo6cbeginE:
	.zero		1
	.type		_ZN40_INTERNAL_114f72fc_4_k_cu_2cc6a83f_181184cuda3std3__48in_placeE,@object
	.size		_ZN40_INTERNAL_114f72fc_4_k_cu_2cc6a83f_181184cuda3std3__48in_placeE,(_ZN40_INTERNAL_114f72fc_4_k_cu_2cc6a83f_181184cuda3std6ranges3__45__cpo9iter_moveE - _ZN40_INTERNAL_114f72fc_4_k_cu_2cc6a83f_181184cuda3std3__48in_placeE)
_ZN40_INTERNAL_114f72fc_4_k_cu_2cc6a83f_181184cuda3std3__48in_placeE:
	.zero		1
	.type		_ZN40_INTERNAL_114f72fc_4_k_cu_2cc6a83f_181184cuda3std6ranges3__45__cpo9iter_moveE,@object
	.size		_ZN40_INTERNAL_114f72fc_4_k_cu_2cc6a83f_181184cuda3std6ranges3__45__cpo9iter_moveE,(_ZN40_INTERNAL_114f72fc_4_k_cu_2cc6a83f_181184cuda3std3__45__cpo5beginE - _ZN40_INTERNAL_114f72fc_4_k_cu_2cc6a83f_181184cuda3std6ranges3__45__cpo9iter_moveE)
_ZN40_INTERNAL_114f72fc_4_k_cu_2cc6a83f_181184cuda3std6ranges3__45__cpo9iter_moveE:
	.zero		1
	.type		_ZN40_INTERNAL_114f72fc_4_k_cu_2cc6a83f_181184cuda3std3__45__cpo5beginE,@object
	.size		_ZN40_INTERNAL_114f72fc_4_k_cu_2cc6a83f_181184cuda3std3__45__cpo5beginE,(_ZN40_INTERNAL_114f72fc_4_k_cu_2cc6a83f_181184cuda3std3__442_GLOBAL__N__114f72fc_4_k_cu_2cc6a83f_181186ignoreE - _ZN40_INTERNAL_114f72fc_4_k_cu_2cc6a83f_181184cuda3std3__45__cpo5beginE)
_ZN40_INTERNAL_114f72fc_4_k_cu_2cc6a83f_181184cuda3std3__45__cpo5beginE:
	.zero		1
	.type		_ZN40_INTERNAL_114f72fc_4_k_cu_2cc6a83f_181184cuda3std3__442_GLOBAL__N__114f72fc_4_k_cu_2cc6a83f_181186ignoreE,@object
	.size		_ZN40_INTERNAL_114f72fc_4_k_cu_2cc6a83f_181184cuda3std3__442_GLOBAL__N__114f72fc_4_k_cu_2cc6a83f_181186ignoreE,(_ZN40_INTERNAL_114f72fc_4_k_cu_2cc6a83f_181184cute7productE - _ZN40_INTERNAL_114f72fc_4_k_cu_2cc6a83f_181184cuda3std3__442_GLOBAL__N__114f72fc_4_k_cu_2cc6a83f_181186ignoreE)
_ZN40_INTERNAL_114f72fc_4_k_cu_2cc6a83f_181184cuda3std3__442_GLOBAL__N__114f72fc_4_k_cu_2cc6a83f_181186ignoreE:
	.zero		1
	.type		_ZN40_INTERNAL_114f72fc_4_k_cu_2cc6a83f_181184cute7productE,@object
	.size		_ZN40_INTERNAL_114f72fc_4_k_cu_2cc6a83f_181184cute7productE,(_ZN40_INTERNAL_114f72fc_4_k_cu_2cc6a83f_181184cuda3std3__45__cpo3endE - _ZN40_INTERNAL_114f72fc_4_k_cu_2cc6a83f_181184cute7productE)
_ZN40_INTERNAL_114f72fc_4_k_cu_2cc6a83f_181184cute7productE:
	.zero		1
	.type		_ZN40_INTERNAL_114f72fc_4_k_cu_2cc6a83f_181184cuda3std3__45__cpo3endE,@object
	.size		_ZN40_INTERNAL_114f72fc_4_k_cu_2cc6a83f_181184cuda3std3__45__cpo3endE,(_ZN40_INTERNAL_114f72fc_4_k_cu_2cc6a83f_181184cuda3std3__419piecewise_constructE - _ZN40_INTERNAL_114f72fc_4_k_cu_2cc6a83f_181184cuda3std3__45__cpo3endE)
_ZN40_INTERNAL_114f72fc_4_k_cu_2cc6a83f_181184cuda3std3__45__cpo3endE:
	.zero		1
	.type		_ZN40_INTERNAL_114f72fc_4_k_cu_2cc6a83f_181184cuda3std3__419piecewise_constructE,@object
	.size		_ZN40_INTERNAL_114f72fc_4_k_cu_2cc6a83f_181184cuda3std3__419piecewise_constructE,(_ZN40_INTERNAL_114f72fc_4_k_cu_2cc6a83f_181184cuda3std3__45__cpo4cendE - _ZN40_INTERNAL_114f72fc_4_k_cu_2cc6a83f_181184cuda3std3__419piecewise_constructE)
_ZN40_INTERNAL_114f72fc_4_k_cu_2cc6a83f_181184cuda3std3__419piecewise_constructE:
	.zero		1
	.type		_ZN40_INTERNAL_114f72fc_4_k_cu_2cc6a83f_181184cuda3std3__45__cpo4cendE,@object
	.size		_ZN40_INTERNAL_114f72fc_4_k_cu_2cc6a83f_181184cuda3std3__45__cpo4cendE,(_ZN40_INTERNAL_114f72fc_4_k_cu_2cc6a83f_181184cuda3std6ranges3__45__cpo4swapE - _ZN40_INTERNAL_114f72fc_4_k_cu_2cc6a83f_181184cuda3std3__45__cpo4cendE)
_ZN40_INTERNAL_114f72fc_4_k_cu_2cc6a83f_181184cuda3std3__45__cpo4cendE:
	.zero		1
	.type		_ZN40_INTERNAL_114f72fc_4_k_cu_2cc6a83f_181184cuda3std6ranges3__45__cpo4swapE,@object
	.size		_ZN40_INTERNAL_114f72fc_4_k_cu_2cc6a83f_181184cuda3std6ranges3__45__cpo4swapE,(.L_8 - _ZN40_INTERNAL_114f72fc_4_k_cu_2cc6a83f_181184cuda3std6ranges3__45__cpo4swapE)
_ZN40_INTERNAL_114f72fc_4_k_cu_2cc6a83f_181184cuda3std6ranges3__45__cpo4swapE:
	.zero		1
.L_8:


//--------------------- .nv.constant0._ZN7cutlass13device_kernelINS_4gemm6kernel13GemmUniversalIN4cute5tupleIJiiiiEEENS1_10collective13CollectiveMmaINS1_34MainloopSm90TmaGmmaWarpSpecializedILi5ENS5_IJNS4_1CILi1EEESB_SB_EEENS1_35KernelTmaWarpSpecializedCooperativeEEENS5_IJNSA_ILi256EEENSA_ILi128EEENSA_ILi64EEEEEENS_10bfloat16_tENS5_IJlSB_lEEESJ_SK_NS4_8TiledMMAINS4_8MMA_AtomIJNS4_4SM904GMMA28MMA_64x128x16_F32BF16BF16_SSILNSO_5MajorE0ELSQ_0ELNSO_7ScaleInE1ELSR_1EEEEEENS4_6LayoutINS5_IJNSA_ILi2EEESB_SB_EEENS5_IJSB_NSA_ILi0EEESX_EEEEENS5_IJNS4_10UnderscoreES10_S10_EEEEENS4_13SM90_TMA_LOADENS4_14ComposedLayoutINS4_7SwizzleILi3ELi4ELi3EEENS4_18smem_ptr_flag_bitsILi16EEENSU_INS5_IJNSA_ILi8EEESH_EEENS5_IJSH_SB_EEEEEEEvNS4_8identityES13_S1D_vS1E_EENS_8epilogue10collective6detail29Sm90TmaWarpSpecializedAdapterINS1H_15DefaultEpilogueISJ_SK_SK_NS1G_6thread17LinearCombinationISJ_Li1EffLNS1L_9ScaleType4KindE0ELNS_15FloatRoundStyleE2ESJ_EENS1_15EpilogueDefaultEEEEEvvEEEEvNT_6ParamsE --------------------------
	.section	.nv.constant0._ZN7cutlass13device_kernelINS_4gemm6kernel13GemmUniversalIN4cute5tupleIJiiiiEEENS1_10collective13CollectiveMmaINS1_34MainloopSm90TmaGmmaWarpSpecializedILi5ENS5_IJNS4_1CILi1EEESB_SB_EEENS1_35KernelTmaWarpSpecializedCooperativeEEENS5_IJNSA_ILi256EEENSA_ILi128EEENSA_ILi64EEEEEENS_10bfloat16_tENS5_IJlSB_lEEESJ_SK_NS4_8TiledMMAINS4_8MMA_AtomIJNS4_4SM904GMMA28MMA_64x128x16_F32BF16BF16_SSILNSO_5MajorE0ELSQ_0ELNSO_7ScaleInE1ELSR_1EEEEEENS4_6LayoutINS5_IJNSA_ILi2EEESB_SB_EEENS5_IJSB_NSA_ILi0EEESX_EEEEENS5_IJNS4_10UnderscoreES10_S10_EEEEENS4_13SM90_TMA_LOADENS4_14ComposedLayoutINS4_7SwizzleILi3ELi4ELi3EEENS4_18smem_ptr_flag_bitsILi16EEENSU_INS5_IJNSA_ILi8EEESH_EEENS5_IJSH_SB_EEEEEEEvNS4_8identityES13_S1D_vS1E_EENS_8epilogue10collective6detail29Sm90TmaWarpSpecializedAdapterINS1H_15DefaultEpilogueISJ_SK_SK_NS1G_6thread17LinearCombinationISJ_Li1EffLNS1L_9ScaleType4KindE0ELNS_15FloatRoundStyleE2ESJ_EENS1_15EpilogueDefaultEEEEEvvEEEEvNT_6ParamsE,"a",@progbits
	.sectionflags	@""
	.align	4
.nv.constant0._ZN7cutlass13device_kernelINS_4gemm6kernel13GemmUniversalIN4cute5tupleIJiiiiEEENS1_10collective13CollectiveMmaINS1_34MainloopSm90TmaGmmaWarpSpecializedILi5ENS5_IJNS4_1CILi1EEESB_SB_EEENS1_35KernelTmaWarpSpecializedCooperativeEEENS5_IJNSA_ILi256EEENSA_ILi128EEENSA_ILi64EEEEEENS_10bfloat16_tENS5_IJlSB_lEEESJ_SK_NS4_8TiledMMAINS4_8MMA_AtomIJNS4_4SM904GMMA28MMA_64x128x16_F32BF16BF16_SSILNSO_5MajorE0ELSQ_0ELNSO_7ScaleInE1ELSR_1EEEEEENS4_6LayoutINS5_IJNSA_ILi2EEESB_SB_EEENS5_IJSB_NSA_ILi0EEESX_EEEEENS5_IJNS4_10UnderscoreES10_S10_EEEEENS4_13SM90_TMA_LOADENS4_14ComposedLayoutINS4_7SwizzleILi3ELi4ELi3EEENS4_18smem_ptr_flag_bitsILi16EEENSU_INS5_IJNSA_ILi8EEESH_EEENS5_IJSH_SB_EEEEEEEvNS4_8identityES13_S1D_vS1E_EENS_8epilogue10collective6detail29Sm90TmaWarpSpecializedAdapterINS1H_15DefaultEpilogueISJ_SK_SK_NS1G_6thread17LinearCombinationISJ_Li1EffLNS1L_9ScaleType4KindE0ELNS_15FloatRoundStyleE2ESJ_EENS1_15EpilogueDefaultEEEEEvvEEEEvNT_6ParamsE:
	.zero		1664


//--------------------- SYMBOLS --------------------------

	.type		.nv.reservedSmem.offset0,@object
	.size		.nv.reservedSmem.offset0,0x4
	.type		__assertfail,@function
